//
// Generated by NVIDIA NVVM Compiler
//
// Compiler Build ID: CL-36424714
// Cuda compilation tools, release 13.0, V13.0.88
// Based on NVVM 20.0.0
//

.version 9.0
.target sm_100
.address_size 64

	// .globl	_Z23nuc_attr_GPU_kernel_2_1PKjPKdS2_S2_S2_S2_S2_S2_S2_S2_jS2_S2_S2_S0_S0_jjPd
.const .align 8 .b8 inv_scal_fact[200];
.const .align 8 .b8 factm[200];
.const .align 8 .b8 boys_asymp_val[200];
.global .align 8 .b8 exp_cheby_coefs[960032];
.global .align 8 .b8 cheby_coefs[24000800];
// _ZZ23nuc_attr_GPU_kernel_2_1PKjPKdS2_S2_S2_S2_S2_S2_S2_S2_jS2_S2_S2_S0_S0_jjPdE14Hcore_block_sh has been demoted
// _ZZ21kin_ov_GPU_kernel_2_2PKjPKdS2_S2_S2_S2_S2_S2_S2_S2_S2_S2_S0_S0_jjPdS3_E14Hcore_block_sh has been demoted

.visible .entry _Z23nuc_attr_GPU_kernel_2_1PKjPKdS2_S2_S2_S2_S2_S2_S2_S2_jS2_S2_S2_S0_S0_jjPd(
	.param .u64 .ptr .align 1 _Z23nuc_attr_GPU_kernel_2_1PKjPKdS2_S2_S2_S2_S2_S2_S2_S2_jS2_S2_S2_S0_S0_jjPd_param_0,
	.param .u64 .ptr .align 1 _Z23nuc_attr_GPU_kernel_2_1PKjPKdS2_S2_S2_S2_S2_S2_S2_S2_jS2_S2_S2_S0_S0_jjPd_param_1,
	.param .u64 .ptr .align 1 _Z23nuc_attr_GPU_kernel_2_1PKjPKdS2_S2_S2_S2_S2_S2_S2_S2_jS2_S2_S2_S0_S0_jjPd_param_2,
	.param .u64 .ptr .align 1 _Z23nuc_attr_GPU_kernel_2_1PKjPKdS2_S2_S2_S2_S2_S2_S2_S2_jS2_S2_S2_S0_S0_jjPd_param_3,
	.param .u64 .ptr .align 1 _Z23nuc_attr_GPU_kernel_2_1PKjPKdS2_S2_S2_S2_S2_S2_S2_S2_jS2_S2_S2_S0_S0_jjPd_param_4,
	.param .u64 .ptr .align 1 _Z23nuc_attr_GPU_kernel_2_1PKjPKdS2_S2_S2_S2_S2_S2_S2_S2_jS2_S2_S2_S0_S0_jjPd_param_5,
	.param .u64 .ptr .align 1 _Z23nuc_attr_GPU_kernel_2_1PKjPKdS2_S2_S2_S2_S2_S2_S2_S2_jS2_S2_S2_S0_S0_jjPd_param_6,
	.param .u64 .ptr .align 1 _Z23nuc_attr_GPU_kernel_2_1PKjPKdS2_S2_S2_S2_S2_S2_S2_S2_jS2_S2_S2_S0_S0_jjPd_param_7,
	.param .u64 .ptr .align 1 _Z23nuc_attr_GPU_kernel_2_1PKjPKdS2_S2_S2_S2_S2_S2_S2_S2_jS2_S2_S2_S0_S0_jjPd_param_8,
	.param .u64 .ptr .align 1 _Z23nuc_attr_GPU_kernel_2_1PKjPKdS2_S2_S2_S2_S2_S2_S2_S2_jS2_S2_S2_S0_S0_jjPd_param_9,
	.param .u32 _Z23nuc_attr_GPU_kernel_2_1PKjPKdS2_S2_S2_S2_S2_S2_S2_S2_jS2_S2_S2_S0_S0_jjPd_param_10,
	.param .u64 .ptr .align 1 _Z23nuc_attr_GPU_kernel_2_1PKjPKdS2_S2_S2_S2_S2_S2_S2_S2_jS2_S2_S2_S0_S0_jjPd_param_11,
	.param .u64 .ptr .align 1 _Z23nuc_attr_GPU_kernel_2_1PKjPKdS2_S2_S2_S2_S2_S2_S2_S2_jS2_S2_S2_S0_S0_jjPd_param_12,
	.param .u64 .ptr .align 1 _Z23nuc_attr_GPU_kernel_2_1PKjPKdS2_S2_S2_S2_S2_S2_S2_S2_jS2_S2_S2_S0_S0_jjPd_param_13,
	.param .u64 .ptr .align 1 _Z23nuc_attr_GPU_kernel_2_1PKjPKdS2_S2_S2_S2_S2_S2_S2_S2_jS2_S2_S2_S0_S0_jjPd_param_14,
	.param .u64 .ptr .align 1 _Z23nuc_attr_GPU_kernel_2_1PKjPKdS2_S2_S2_S2_S2_S2_S2_S2_jS2_S2_S2_S0_S0_jjPd_param_15,
	.param .u32 _Z23nuc_attr_GPU_kernel_2_1PKjPKdS2_S2_S2_S2_S2_S2_S2_S2_jS2_S2_S2_S0_S0_jjPd_param_16,
	.param .u32 _Z23nuc_attr_GPU_kernel_2_1PKjPKdS2_S2_S2_S2_S2_S2_S2_S2_jS2_S2_S2_S0_S0_jjPd_param_17,
	.param .u64 .ptr .align 1 _Z23nuc_attr_GPU_kernel_2_1PKjPKdS2_S2_S2_S2_S2_S2_S2_S2_jS2_S2_S2_S0_S0_jjPd_param_18
)
{
	.reg .pred 	%p<21>;
	.reg .b32 	%r<105>;
	.reg .b64 	%rd<168>;
	.reg .b64 	%fd<412>;
	// demoted variable
	.shared .align 8 .b8 _ZZ23nuc_attr_GPU_kernel_2_1PKjPKdS2_S2_S2_S2_S2_S2_S2_S2_jS2_S2_S2_S0_S0_jjPdE14Hcore_block_sh[18432];
	ld.param.u64 	%rd19, [_Z23nuc_attr_GPU_kernel_2_1PKjPKdS2_S2_S2_S2_S2_S2_S2_S2_jS2_S2_S2_S0_S0_jjPd_param_0];
	ld.param.u64 	%rd20, [_Z23nuc_attr_GPU_kernel_2_1PKjPKdS2_S2_S2_S2_S2_S2_S2_S2_jS2_S2_S2_S0_S0_jjPd_param_1];
	ld.param.u64 	%rd21, [_Z23nuc_attr_GPU_kernel_2_1PKjPKdS2_S2_S2_S2_S2_S2_S2_S2_jS2_S2_S2_S0_S0_jjPd_param_2];
	ld.param.u64 	%rd22, [_Z23nuc_attr_GPU_kernel_2_1PKjPKdS2_S2_S2_S2_S2_S2_S2_S2_jS2_S2_S2_S0_S0_jjPd_param_3];
	ld.param.u64 	%rd23, [_Z23nuc_attr_GPU_kernel_2_1PKjPKdS2_S2_S2_S2_S2_S2_S2_S2_jS2_S2_S2_S0_S0_jjPd_param_4];
	ld.param.u64 	%rd24, [_Z23nuc_attr_GPU_kernel_2_1PKjPKdS2_S2_S2_S2_S2_S2_S2_S2_jS2_S2_S2_S0_S0_jjPd_param_5];
	ld.param.u64 	%rd25, [_Z23nuc_attr_GPU_kernel_2_1PKjPKdS2_S2_S2_S2_S2_S2_S2_S2_jS2_S2_S2_S0_S0_jjPd_param_6];
	ld.param.u64 	%rd27, [_Z23nuc_attr_GPU_kernel_2_1PKjPKdS2_S2_S2_S2_S2_S2_S2_S2_jS2_S2_S2_S0_S0_jjPd_param_8];
	ld.param.u32 	%r20, [_Z23nuc_attr_GPU_kernel_2_1PKjPKdS2_S2_S2_S2_S2_S2_S2_S2_jS2_S2_S2_S0_S0_jjPd_param_10];
	ld.param.u64 	%rd32, [_Z23nuc_attr_GPU_kernel_2_1PKjPKdS2_S2_S2_S2_S2_S2_S2_S2_jS2_S2_S2_S0_S0_jjPd_param_14];
	ld.param.u64 	%rd33, [_Z23nuc_attr_GPU_kernel_2_1PKjPKdS2_S2_S2_S2_S2_S2_S2_S2_jS2_S2_S2_S0_S0_jjPd_param_15];
	ld.param.u32 	%r21, [_Z23nuc_attr_GPU_kernel_2_1PKjPKdS2_S2_S2_S2_S2_S2_S2_S2_jS2_S2_S2_S0_S0_jjPd_param_16];
	mov.u32 	%r23, %tid.x;
	mov.u32 	%r24, %ctaid.x;
	mov.u32 	%r25, %ntid.x;
	mad.lo.s32 	%r1, %r24, %r25, %r23;
	shl.b32 	%r26, %r23, 3;
	mov.u32 	%r27, _ZZ23nuc_attr_GPU_kernel_2_1PKjPKdS2_S2_S2_S2_S2_S2_S2_S2_jS2_S2_S2_S0_S0_jjPdE14Hcore_block_sh;
	add.s32 	%r2, %r27, %r26;
	mov.b64 	%rd35, 0;
	st.shared.u64 	[%r2], %rd35;
	st.shared.u64 	[%r2+1024], %rd35;
	st.shared.u64 	[%r2+2048], %rd35;
	st.shared.u64 	[%r2+3072], %rd35;
	st.shared.u64 	[%r2+4096], %rd35;
	st.shared.u64 	[%r2+5120], %rd35;
	st.shared.u64 	[%r2+6144], %rd35;
	st.shared.u64 	[%r2+7168], %rd35;
	st.shared.u64 	[%r2+8192], %rd35;
	st.shared.u64 	[%r2+9216], %rd35;
	st.shared.u64 	[%r2+10240], %rd35;
	st.shared.u64 	[%r2+11264], %rd35;
	st.shared.u64 	[%r2+12288], %rd35;
	st.shared.u64 	[%r2+13312], %rd35;
	st.shared.u64 	[%r2+14336], %rd35;
	st.shared.u64 	[%r2+15360], %rd35;
	st.shared.u64 	[%r2+16384], %rd35;
	st.shared.u64 	[%r2+17408], %rd35;
	setp.ge.u32 	%p1, %r1, %r21;
	mov.f64 	%fd391, 0d0000000000000000;
	mov.f64 	%fd390, 0d0000000000000000;
	mov.f64 	%fd389, 0d0000000000000000;
	mov.f64 	%fd388, 0d0000000000000000;
	mov.f64 	%fd387, 0d0000000000000000;
	mov.f64 	%fd386, 0d0000000000000000;
	mov.f64 	%fd385, 0d0000000000000000;
	mov.f64 	%fd384, 0d0000000000000000;
	mov.f64 	%fd383, 0d0000000000000000;
	mov.f64 	%fd382, 0d0000000000000000;
	mov.f64 	%fd381, 0d0000000000000000;
	mov.f64 	%fd380, 0d0000000000000000;
	mov.f64 	%fd379, 0d0000000000000000;
	mov.f64 	%fd378, 0d0000000000000000;
	mov.f64 	%fd377, 0d0000000000000000;
	mov.f64 	%fd376, 0d0000000000000000;
	@%p1 bra 	$L__BB0_28;
	cvta.to.global.u64 	%rd36, %rd19;
	cvta.to.global.u64 	%rd1, %rd20;
	cvta.to.global.u64 	%rd2, %rd21;
	cvta.to.global.u64 	%rd3, %rd22;
	cvta.to.global.u64 	%rd37, %rd23;
	cvta.to.global.u64 	%rd38, %rd24;
	cvta.to.global.u64 	%rd39, %rd25;
	cvta.to.global.u64 	%rd40, %rd32;
	cvta.to.global.u64 	%rd41, %rd33;
	cvt.u64.u32 	%rd4, %r1;
	mul.wide.u32 	%rd42, %r1, 4;
	add.s64 	%rd43, %rd36, %rd42;
	ld.global.nc.u32 	%r3, [%rd43];
	mul.wide.u32 	%rd44, %r1, 8;
	add.s64 	%rd45, %rd37, %rd44;
	ld.global.nc.f64 	%fd1, [%rd45];
	add.s64 	%rd46, %rd38, %rd44;
	ld.global.nc.f64 	%fd2, [%rd46];
	add.s64 	%rd47, %rd39, %rd44;
	ld.global.nc.f64 	%fd3, [%rd47];
	add.s64 	%rd48, %rd40, %rd42;
	ld.global.nc.u32 	%r4, [%rd48];
	add.s64 	%rd49, %rd41, %rd42;
	ld.global.nc.u32 	%r5, [%rd49];
	setp.eq.s32 	%p2, %r3, 0;
	@%p2 bra 	$L__BB0_27;
	shl.b64 	%rd50, %rd4, 3;
	add.s64 	%rd5, %rd1, %rd50;
	add.s64 	%rd6, %rd2, %rd50;
	add.s64 	%rd7, %rd3, %rd50;
	setp.eq.s32 	%p3, %r20, 0;
	mov.f64 	%fd102, 0d3F50624DD2F1A9FC;
	{
	.reg .b32 %temp; 
	mov.b64 	{%temp, %r28}, %fd102;
	}
	and.b32  	%r6, %r28, 2147483647;
	{
	.reg .b32 %temp; 
	mov.b64 	{%r29, %temp}, %fd102;
	}
	mov.b64 	%fd4, {%r29, %r6};
	@%p3 bra 	$L__BB0_27;
	ld.const.f64 	%fd5, [factm+8];
	ld.const.f64 	%fd6, [factm+16];
	ld.global.nc.f64 	%fd7, [%rd5];
	ld.global.nc.f64 	%fd8, [%rd6];
	ld.global.nc.f64 	%fd9, [%rd7];
	{
	.reg .b32 %temp; 
	mov.b64 	{%temp, %r31}, %fd4;
	}
	shr.u32 	%r32, %r31, 20;
	mul.f64 	%fd104, %fd4, 0d4350000000000000;
	cvta.to.global.u64 	%rd8, %rd27;
	setp.lt.u32 	%p4, %r31, 1048576;
	selp.f64 	%fd105, %fd104, %fd4, %p4;
	{
	.reg .b32 %temp; 
	mov.b64 	{%temp, %r33}, %fd104;
	}
	shr.u32 	%r34, %r33, 20;
	add.s32 	%r35, %r32, %r34;
	add.s32 	%r36, %r35, -54;
	selp.b32 	%r7, %r36, %r32, %p4;
	mov.b64 	%rd51, %fd105;
	and.b64  	%rd52, %rd51, 4503599627370495;
	or.b64  	%rd9, %rd52, 4503599627370496;
	mov.f64 	%fd376, 0d0000000000000000;
	mov.b32 	%r101, 0;
	ld.const.f64 	%fd162, [factm];
	mov.u64 	%rd82, cheby_coefs;
	mov.f64 	%fd377, %fd376;
	mov.f64 	%fd378, %fd376;
	mov.f64 	%fd379, %fd376;
	mov.f64 	%fd380, %fd376;
	mov.f64 	%fd381, %fd376;
	mov.f64 	%fd382, %fd376;
	mov.f64 	%fd383, %fd376;
	mov.f64 	%fd384, %fd376;
	mov.f64 	%fd385, %fd376;
	mov.f64 	%fd386, %fd376;
	mov.f64 	%fd387, %fd376;
	mov.f64 	%fd388, %fd376;
	mov.f64 	%fd389, %fd376;
	mov.f64 	%fd390, %fd376;
	mov.f64 	%fd391, %fd376;
$L__BB0_4:
	ld.param.u64 	%rd164, [_Z23nuc_attr_GPU_kernel_2_1PKjPKdS2_S2_S2_S2_S2_S2_S2_S2_jS2_S2_S2_S0_S0_jjPd_param_13];
	ld.param.u64 	%rd163, [_Z23nuc_attr_GPU_kernel_2_1PKjPKdS2_S2_S2_S2_S2_S2_S2_S2_jS2_S2_S2_S0_S0_jjPd_param_12];
	ld.param.u64 	%rd161, [_Z23nuc_attr_GPU_kernel_2_1PKjPKdS2_S2_S2_S2_S2_S2_S2_S2_jS2_S2_S2_S0_S0_jjPd_param_9];
	ld.param.u64 	%rd160, [_Z23nuc_attr_GPU_kernel_2_1PKjPKdS2_S2_S2_S2_S2_S2_S2_S2_jS2_S2_S2_S0_S0_jjPd_param_7];
	mad.lo.s32 	%r38, %r101, %r21, %r1;
	cvta.to.global.u64 	%rd53, %rd163;
	mul.wide.u32 	%rd54, %r38, 8;
	add.s64 	%rd55, %rd53, %rd54;
	ld.global.nc.f64 	%fd106, [%rd55];
	cvta.to.global.u64 	%rd56, %rd161;
	add.s64 	%rd57, %rd56, %rd54;
	ld.global.nc.f64 	%fd26, [%rd57];
	cvta.to.global.u64 	%rd58, %rd164;
	add.s64 	%rd59, %rd58, %rd54;
	ld.global.nc.f64 	%fd27, [%rd59];
	cvta.to.global.u64 	%rd60, %rd160;
	add.s64 	%rd61, %rd60, %rd54;
	ld.global.nc.f64 	%fd28, [%rd61];
	mul.lo.s32 	%r39, %r3, %r21;
	add.s32 	%r40, %r38, %r39;
	mul.wide.u32 	%rd62, %r40, 8;
	add.s64 	%rd63, %rd60, %rd62;
	ld.global.nc.f64 	%fd29, [%rd63];
	add.s32 	%r41, %r40, %r39;
	mul.wide.u32 	%rd64, %r41, 8;
	add.s64 	%rd65, %rd60, %rd64;
	ld.global.nc.f64 	%fd30, [%rd65];
	mov.f64 	%fd107, 0d3FE0000000000000;
	div.rn.f64 	%fd108, %fd107, %fd27;
	sqrt.rn.f64 	%fd109, %fd108;
	mul.f64 	%fd110, %fd106, %fd109;
	mul.f64 	%fd31, %fd110, 0d3FF0FEFBE1C2B6C9;
	mov.b32 	%r102, 0;
	sub.f64 	%fd168, %fd28, %fd7;
	sub.f64 	%fd175, %fd29, %fd8;
	sub.f64 	%fd182, %fd30, %fd9;
$L__BB0_5:
	mul.lo.s32 	%r42, %r102, 3;
	mul.wide.u32 	%rd66, %r42, 8;
	add.s64 	%rd67, %rd8, %rd66;
	ld.global.nc.f64 	%fd112, [%rd67];
	sub.f64 	%fd48, %fd112, %fd28;
	add.s32 	%r10, %r42, 1;
	mul.wide.u32 	%rd68, %r10, 8;
	add.s64 	%rd69, %rd8, %rd68;
	ld.global.nc.f64 	%fd113, [%rd69];
	sub.f64 	%fd49, %fd113, %fd29;
	add.s32 	%r43, %r42, 2;
	mul.wide.u32 	%rd70, %r43, 8;
	add.s64 	%rd71, %rd8, %rd70;
	ld.global.nc.f64 	%fd114, [%rd71];
	sub.f64 	%fd50, %fd114, %fd30;
	mul.f64 	%fd115, %fd49, %fd49;
	fma.rn.f64 	%fd116, %fd48, %fd48, %fd115;
	fma.rn.f64 	%fd117, %fd50, %fd50, %fd116;
	mul.f64 	%fd51, %fd26, %fd117;
	setp.gt.f64 	%p5, %fd51, 0d403E000000000000;
	mov.f64 	%fd394, 0d0000000000000000;
	@%p5 bra 	$L__BB0_22;
	mul.f64 	%fd118, %fd51, 0d408F400000000000;
	cvt.rzi.u32.f64 	%r45, %fd118;
	shl.b32 	%r46, %r45, 2;
	mul.wide.u32 	%rd72, %r46, 8;
	mov.u64 	%rd73, exp_cheby_coefs;
	add.s64 	%rd74, %rd73, %rd72;
	ld.global.nc.f64 	%fd52, [%rd74];
	ld.global.nc.f64 	%fd53, [%rd74+8];
	ld.global.nc.f64 	%fd54, [%rd74+16];
	ld.global.nc.f64 	%fd55, [%rd74+24];
	{
	.reg .b32 %temp; 
	mov.b64 	{%temp, %r47}, %fd51;
	}
	and.b32  	%r48, %r47, 2147483647;
	{
	.reg .b32 %temp; 
	mov.b64 	{%r49, %temp}, %fd51;
	}
	mov.b64 	%fd392, {%r49, %r48};
	max.u32 	%r50, %r48, %r6;
	setp.lt.u32 	%p6, %r50, 2146435072;
	@%p6 bra 	$L__BB0_10;
	setp.num.f64 	%p14, %fd4, %fd4;
	setp.num.f64 	%p15, %fd392, %fd392;
	and.pred  	%p16, %p15, %p14;
	@%p16 bra 	$L__BB0_9;
	mov.f64 	%fd124, 0d3F50624DD2F1A9FC;
	add.rn.f64 	%fd393, %fd51, %fd124;
	bra.uni 	$L__BB0_21;
$L__BB0_9:
	setp.eq.f64 	%p17, %fd392, 0d7FF0000000000000;
	selp.f64 	%fd393, 0dFFF8000000000000, %fd51, %p17;
	bra.uni 	$L__BB0_21;
$L__BB0_10:
	setp.eq.f64 	%p7, %fd4, 0d0000000000000000;
	mov.f64 	%fd393, 0dFFF8000000000000;
	@%p7 bra 	$L__BB0_21;
	setp.ltu.f64 	%p8, %fd392, %fd4;
	mov.f64 	%fd393, %fd51;
	@%p8 bra 	$L__BB0_21;
	{
	.reg .b32 %temp; 
	mov.b64 	{%temp, %r51}, %fd392;
	}
	shr.u32 	%r103, %r51, 20;
	setp.gt.u32 	%p9, %r51, 1048575;
	@%p9 bra 	$L__BB0_14;
	mul.f64 	%fd392, %fd392, 0d4350000000000000;
	{
	.reg .b32 %temp; 
	mov.b64 	{%temp, %r52}, %fd392;
	}
	shr.u32 	%r53, %r52, 20;
	add.s32 	%r54, %r103, %r53;
	add.s32 	%r103, %r54, -54;
$L__BB0_14:
	mov.b64 	%rd75, %fd392;
	and.b64  	%rd76, %rd75, 4503599627370495;
	or.b64  	%rd166, %rd76, 4503599627370496;
	sub.s32 	%r104, %r103, %r7;
$L__BB0_15:
	sub.s64 	%rd77, %rd166, %rd9;
	mov.b64 	%fd120, %rd77;
	{
	.reg .b32 %temp; 
	mov.b64 	{%temp, %r55}, %fd120;
	}
	setp.lt.s32 	%p10, %r55, 0;
	selp.b64 	%rd12, %rd166, %rd77, %p10;
	shl.b64 	%rd166, %rd12, 1;
	add.s32 	%r16, %r104, -1;
	setp.gt.s32 	%p11, %r104, 0;
	mov.u32 	%r104, %r16;
	@%p11 bra 	$L__BB0_15;
	and.b64  	%rd14, %rd12, 9223372036854775807;
	setp.eq.s64 	%p12, %rd14, 0;
	mov.b64 	%rd167, 0;
	@%p12 bra 	$L__BB0_20;
	mov.b64 	%fd121, %rd14;
	mul.f64 	%fd122, %fd121, 0d4350000000000000;
	{
	.reg .b32 %temp; 
	mov.b64 	{%temp, %r56}, %fd122;
	}
	shr.u32 	%r57, %r56, 20;
	sub.s32 	%r58, 55, %r57;
	sub.s32 	%r17, %r7, %r58;
	shl.b64 	%rd15, %rd14, %r58;
	setp.gt.s32 	%p13, %r17, 0;
	@%p13 bra 	$L__BB0_19;
	sub.s32 	%r60, 1, %r17;
	shr.u64 	%rd167, %rd15, %r60;
	bra.uni 	$L__BB0_20;
$L__BB0_19:
	add.s32 	%r59, %r17, -1;
	cvt.u64.u32 	%rd79, %r59;
	shl.b64 	%rd80, %rd79, 52;
	add.s64 	%rd167, %rd80, %rd15;
$L__BB0_20:
	mov.b64 	%fd123, %rd167;
	copysign.f64 	%fd393, %fd51, %fd123;
$L__BB0_21:
	mul.f64 	%fd125, %fd393, 0d4070CA479C353C40;
	mul.f64 	%fd126, %fd125, %fd125;
	fma.rn.f64 	%fd127, %fd126, 0d4000000000000000, 0dBFF0000000000000;
	mul.f64 	%fd128, %fd125, %fd126;
	mul.f64 	%fd129, %fd125, 0dC008000000000000;
	fma.rn.f64 	%fd130, %fd128, 0d4010000000000000, %fd129;
	fma.rn.f64 	%fd131, %fd53, %fd125, %fd52;
	fma.rn.f64 	%fd132, %fd54, %fd127, %fd131;
	fma.rn.f64 	%fd394, %fd55, %fd130, %fd132;
$L__BB0_22:
	setp.gtu.f64 	%p18, %fd51, 0d403E000000000000;
	@%p18 bra 	$L__BB0_24;
	mul.f64 	%fd133, %fd51, 0d408F400000000000;
	cvt.rzi.u32.f64 	%r61, %fd133;
	mad.lo.s32 	%r62, %r61, 100, 12;
	mul.wide.u32 	%rd81, %r62, 8;
	add.s64 	%rd83, %rd82, %rd81;
	ld.global.nc.f64 	%fd134, [%rd83];
	ld.global.nc.f64 	%fd135, [%rd83+8];
	ld.global.nc.f64 	%fd136, [%rd83+16];
	ld.global.nc.f64 	%fd137, [%rd83+24];
	cvt.rn.f64.u32 	%fd138, %r61;
	div.rn.f64 	%fd139, %fd138, 0d408F400000000000;
	sub.f64 	%fd140, %fd51, %fd139;
	ld.const.f64 	%fd141, [inv_scal_fact+24];
	mul.f64 	%fd142, %fd140, %fd141;
	mul.f64 	%fd143, %fd142, %fd142;
	fma.rn.f64 	%fd144, %fd143, 0d4000000000000000, 0dBFF0000000000000;
	mul.f64 	%fd145, %fd142, %fd143;
	mul.f64 	%fd146, %fd142, 0dC008000000000000;
	fma.rn.f64 	%fd147, %fd145, 0d4010000000000000, %fd146;
	fma.rn.f64 	%fd148, %fd135, %fd142, %fd134;
	fma.rn.f64 	%fd149, %fd136, %fd144, %fd148;
	fma.rn.f64 	%fd395, %fd137, %fd147, %fd149;
	bra.uni 	$L__BB0_25;
$L__BB0_24:
	rcp.rn.f64 	%fd150, %fd51;
	sqrt.rn.f64 	%fd151, %fd150;
	ld.const.f64 	%fd152, [boys_asymp_val+24];
	mul.f64 	%fd153, %fd151, %fd152;
	mul.f64 	%fd154, %fd150, %fd150;
	mul.f64 	%fd155, %fd150, %fd154;
	mul.f64 	%fd395, %fd153, %fd155;
$L__BB0_25:
	ld.param.u64 	%rd162, [_Z23nuc_attr_GPU_kernel_2_1PKjPKdS2_S2_S2_S2_S2_S2_S2_S2_jS2_S2_S2_S0_S0_jjPd_param_11];
	add.f64 	%fd156, %fd51, %fd51;
	fma.rn.f64 	%fd157, %fd156, %fd395, %fd394;
	mul.f64 	%fd158, %fd6, %fd157;
	fma.rn.f64 	%fd159, %fd156, %fd158, %fd394;
	mul.f64 	%fd160, %fd5, %fd159;
	fma.rn.f64 	%fd161, %fd156, %fd160, %fd394;
	mul.f64 	%fd163, %fd162, %fd161;
	mul.f64 	%fd164, %fd31, %fd163;
	mul.f64 	%fd165, %fd31, %fd160;
	mul.f64 	%fd166, %fd31, %fd158;
	mul.f64 	%fd167, %fd31, %fd395;
	mul.f64 	%fd169, %fd168, %fd166;
	fma.rn.f64 	%fd170, %fd48, %fd167, %fd169;
	mul.f64 	%fd171, %fd168, %fd165;
	fma.rn.f64 	%fd172, %fd48, %fd166, %fd171;
	mul.f64 	%fd173, %fd168, %fd164;
	fma.rn.f64 	%fd174, %fd48, %fd165, %fd173;
	mul.f64 	%fd176, %fd175, %fd166;
	fma.rn.f64 	%fd177, %fd49, %fd167, %fd176;
	mul.f64 	%fd178, %fd175, %fd165;
	fma.rn.f64 	%fd179, %fd49, %fd166, %fd178;
	mul.f64 	%fd180, %fd175, %fd164;
	fma.rn.f64 	%fd181, %fd49, %fd165, %fd180;
	mul.f64 	%fd183, %fd182, %fd166;
	fma.rn.f64 	%fd184, %fd50, %fd167, %fd183;
	mul.f64 	%fd185, %fd182, %fd165;
	fma.rn.f64 	%fd186, %fd50, %fd166, %fd185;
	mul.f64 	%fd187, %fd182, %fd164;
	fma.rn.f64 	%fd188, %fd50, %fd165, %fd187;
	sub.f64 	%fd189, %fd165, %fd166;
	mul.f64 	%fd190, %fd168, %fd172;
	fma.rn.f64 	%fd191, %fd27, %fd189, %fd190;
	fma.rn.f64 	%fd192, %fd48, %fd170, %fd191;
	sub.f64 	%fd193, %fd164, %fd165;
	mul.f64 	%fd194, %fd168, %fd174;
	fma.rn.f64 	%fd195, %fd27, %fd193, %fd194;
	fma.rn.f64 	%fd196, %fd48, %fd172, %fd195;
	cvta.to.global.u64 	%rd84, %rd162;
	mul.wide.u32 	%rd85, %r102, 8;
	add.s64 	%rd86, %rd84, %rd85;
	ld.global.nc.f64 	%fd197, [%rd86];
	fma.rn.f64 	%fd376, %fd197, %fd196, %fd376;
	mul.f64 	%fd198, %fd168, %fd179;
	fma.rn.f64 	%fd199, %fd48, %fd177, %fd198;
	mul.f64 	%fd200, %fd168, %fd181;
	fma.rn.f64 	%fd201, %fd48, %fd179, %fd200;
	fma.rn.f64 	%fd377, %fd197, %fd201, %fd377;
	mul.f64 	%fd202, %fd168, %fd186;
	fma.rn.f64 	%fd203, %fd48, %fd184, %fd202;
	mul.f64 	%fd204, %fd168, %fd188;
	fma.rn.f64 	%fd205, %fd48, %fd186, %fd204;
	fma.rn.f64 	%fd378, %fd197, %fd205, %fd378;
	mul.f64 	%fd206, %fd175, %fd179;
	fma.rn.f64 	%fd207, %fd27, %fd189, %fd206;
	fma.rn.f64 	%fd208, %fd49, %fd177, %fd207;
	mul.f64 	%fd209, %fd175, %fd181;
	fma.rn.f64 	%fd210, %fd27, %fd193, %fd209;
	fma.rn.f64 	%fd211, %fd49, %fd179, %fd210;
	fma.rn.f64 	%fd379, %fd197, %fd211, %fd379;
	mul.f64 	%fd212, %fd175, %fd186;
	fma.rn.f64 	%fd213, %fd49, %fd184, %fd212;
	mul.f64 	%fd214, %fd175, %fd188;
	fma.rn.f64 	%fd215, %fd49, %fd186, %fd214;
	fma.rn.f64 	%fd380, %fd197, %fd215, %fd380;
	mul.f64 	%fd216, %fd182, %fd186;
	fma.rn.f64 	%fd217, %fd27, %fd189, %fd216;
	fma.rn.f64 	%fd218, %fd50, %fd184, %fd217;
	mul.f64 	%fd219, %fd182, %fd188;
	fma.rn.f64 	%fd220, %fd27, %fd193, %fd219;
	fma.rn.f64 	%fd221, %fd50, %fd186, %fd220;
	fma.rn.f64 	%fd381, %fd197, %fd221, %fd381;
	sub.f64 	%fd222, %fd174, %fd172;
	add.f64 	%fd223, %fd222, %fd222;
	mul.f64 	%fd224, %fd168, %fd196;
	fma.rn.f64 	%fd225, %fd27, %fd223, %fd224;
	fma.rn.f64 	%fd226, %fd48, %fd192, %fd225;
	fma.rn.f64 	%fd382, %fd197, %fd226, %fd382;
	sub.f64 	%fd227, %fd181, %fd179;
	mul.f64 	%fd228, %fd168, %fd201;
	fma.rn.f64 	%fd229, %fd27, %fd227, %fd228;
	fma.rn.f64 	%fd230, %fd48, %fd199, %fd229;
	fma.rn.f64 	%fd383, %fd197, %fd230, %fd383;
	sub.f64 	%fd231, %fd188, %fd186;
	mul.f64 	%fd232, %fd168, %fd205;
	fma.rn.f64 	%fd233, %fd27, %fd231, %fd232;
	fma.rn.f64 	%fd234, %fd48, %fd203, %fd233;
	fma.rn.f64 	%fd384, %fd197, %fd234, %fd384;
	mul.f64 	%fd235, %fd168, %fd211;
	fma.rn.f64 	%fd236, %fd48, %fd208, %fd235;
	fma.rn.f64 	%fd385, %fd197, %fd236, %fd385;
	mul.f64 	%fd237, %fd168, %fd215;
	fma.rn.f64 	%fd238, %fd48, %fd213, %fd237;
	fma.rn.f64 	%fd386, %fd197, %fd238, %fd386;
	mul.f64 	%fd239, %fd168, %fd221;
	fma.rn.f64 	%fd240, %fd48, %fd218, %fd239;
	fma.rn.f64 	%fd387, %fd197, %fd240, %fd387;
	add.f64 	%fd241, %fd227, %fd227;
	mul.f64 	%fd242, %fd175, %fd211;
	fma.rn.f64 	%fd243, %fd27, %fd241, %fd242;
	fma.rn.f64 	%fd244, %fd49, %fd208, %fd243;
	fma.rn.f64 	%fd388, %fd197, %fd244, %fd388;
	mul.f64 	%fd245, %fd175, %fd215;
	fma.rn.f64 	%fd246, %fd27, %fd231, %fd245;
	fma.rn.f64 	%fd247, %fd49, %fd213, %fd246;
	fma.rn.f64 	%fd389, %fd197, %fd247, %fd389;
	mul.f64 	%fd248, %fd175, %fd221;
	fma.rn.f64 	%fd249, %fd49, %fd218, %fd248;
	fma.rn.f64 	%fd390, %fd197, %fd249, %fd390;
	add.f64 	%fd250, %fd231, %fd231;
	mul.f64 	%fd251, %fd182, %fd221;
	fma.rn.f64 	%fd252, %fd27, %fd250, %fd251;
	fma.rn.f64 	%fd253, %fd50, %fd218, %fd252;
	fma.rn.f64 	%fd391, %fd197, %fd253, %fd391;
	shl.b32 	%r63, %r102, 1;
	sub.s32 	%r102, %r10, %r63;
	setp.ne.s32 	%p19, %r102, %r20;
	@%p19 bra 	$L__BB0_5;
	add.s32 	%r101, %r101, 1;
	setp.ne.s32 	%p20, %r101, %r3;
	@%p20 bra 	$L__BB0_4;
$L__BB0_27:
	ld.param.u64 	%rd165, [_Z23nuc_attr_GPU_kernel_2_1PKjPKdS2_S2_S2_S2_S2_S2_S2_S2_jS2_S2_S2_S0_S0_jjPd_param_18];
	ld.param.u32 	%r100, [_Z23nuc_attr_GPU_kernel_2_1PKjPKdS2_S2_S2_S2_S2_S2_S2_S2_jS2_S2_S2_S0_S0_jjPd_param_17];
	cvta.to.global.u64 	%rd87, %rd165;
	fma.rn.f64 	%fd254, %fd1, %fd376, %fd382;
	st.shared.f64 	[%r2], %fd254;
	fma.rn.f64 	%fd255, %fd2, %fd376, %fd383;
	st.shared.f64 	[%r2+1024], %fd255;
	fma.rn.f64 	%fd256, %fd3, %fd376, %fd384;
	st.shared.f64 	[%r2+2048], %fd256;
	fma.rn.f64 	%fd257, %fd1, %fd377, %fd383;
	st.shared.f64 	[%r2+3072], %fd257;
	fma.rn.f64 	%fd258, %fd2, %fd377, %fd385;
	st.shared.f64 	[%r2+4096], %fd258;
	fma.rn.f64 	%fd259, %fd3, %fd377, %fd386;
	st.shared.f64 	[%r2+5120], %fd259;
	fma.rn.f64 	%fd260, %fd1, %fd378, %fd384;
	st.shared.f64 	[%r2+6144], %fd260;
	fma.rn.f64 	%fd261, %fd2, %fd378, %fd386;
	st.shared.f64 	[%r2+7168], %fd261;
	fma.rn.f64 	%fd262, %fd3, %fd378, %fd387;
	st.shared.f64 	[%r2+8192], %fd262;
	fma.rn.f64 	%fd263, %fd1, %fd379, %fd385;
	st.shared.f64 	[%r2+9216], %fd263;
	fma.rn.f64 	%fd264, %fd2, %fd379, %fd388;
	st.shared.f64 	[%r2+10240], %fd264;
	fma.rn.f64 	%fd265, %fd3, %fd379, %fd389;
	st.shared.f64 	[%r2+11264], %fd265;
	fma.rn.f64 	%fd266, %fd1, %fd380, %fd386;
	st.shared.f64 	[%r2+12288], %fd266;
	fma.rn.f64 	%fd267, %fd2, %fd380, %fd389;
	st.shared.f64 	[%r2+13312], %fd267;
	fma.rn.f64 	%fd268, %fd3, %fd380, %fd390;
	st.shared.f64 	[%r2+14336], %fd268;
	fma.rn.f64 	%fd269, %fd1, %fd381, %fd387;
	st.shared.f64 	[%r2+15360], %fd269;
	fma.rn.f64 	%fd270, %fd2, %fd381, %fd390;
	st.shared.f64 	[%r2+16384], %fd270;
	fma.rn.f64 	%fd271, %fd3, %fd381, %fd391;
	st.shared.f64 	[%r2+17408], %fd271;
	mad.lo.s32 	%r64, %r5, %r100, %r4;
	mul.wide.u32 	%rd88, %r64, 8;
	add.s64 	%rd89, %rd87, %rd88;
	ld.global.f64 	%fd272, [%rd89];
	sub.f64 	%fd273, %fd272, %fd254;
	st.global.f64 	[%rd89], %fd273;
	mad.lo.s32 	%r65, %r4, %r100, %r5;
	mul.wide.u32 	%rd90, %r65, 8;
	add.s64 	%rd91, %rd87, %rd90;
	ld.global.f64 	%fd274, [%rd91];
	sub.f64 	%fd275, %fd274, %fd254;
	st.global.f64 	[%rd91], %fd275;
	add.s32 	%r66, %r64, %r100;
	mul.wide.u32 	%rd92, %r66, 8;
	add.s64 	%rd93, %rd87, %rd92;
	ld.global.f64 	%fd276, [%rd93];
	sub.f64 	%fd277, %fd276, %fd255;
	st.global.f64 	[%rd93], %fd277;
	add.s32 	%r67, %r65, 1;
	mul.wide.u32 	%rd94, %r67, 8;
	add.s64 	%rd95, %rd87, %rd94;
	ld.global.f64 	%fd278, [%rd95];
	sub.f64 	%fd279, %fd278, %fd255;
	st.global.f64 	[%rd95], %fd279;
	add.s32 	%r68, %r66, %r100;
	mul.wide.u32 	%rd96, %r68, 8;
	add.s64 	%rd97, %rd87, %rd96;
	ld.global.f64 	%fd280, [%rd97];
	sub.f64 	%fd281, %fd280, %fd256;
	st.global.f64 	[%rd97], %fd281;
	add.s32 	%r69, %r65, 2;
	mul.wide.u32 	%rd98, %r69, 8;
	add.s64 	%rd99, %rd87, %rd98;
	ld.global.f64 	%fd282, [%rd99];
	sub.f64 	%fd283, %fd282, %fd256;
	st.global.f64 	[%rd99], %fd283;
	add.s32 	%r70, %r64, 1;
	mul.wide.u32 	%rd100, %r70, 8;
	add.s64 	%rd101, %rd87, %rd100;
	ld.global.f64 	%fd284, [%rd101];
	sub.f64 	%fd285, %fd284, %fd257;
	st.global.f64 	[%rd101], %fd285;
	add.s32 	%r71, %r65, %r100;
	mul.wide.u32 	%rd102, %r71, 8;
	add.s64 	%rd103, %rd87, %rd102;
	ld.global.f64 	%fd286, [%rd103];
	sub.f64 	%fd287, %fd286, %fd257;
	st.global.f64 	[%rd103], %fd287;
	add.s32 	%r72, %r66, 1;
	mul.wide.u32 	%rd104, %r72, 8;
	add.s64 	%rd105, %rd87, %rd104;
	ld.global.f64 	%fd288, [%rd105];
	sub.f64 	%fd289, %fd288, %fd258;
	st.global.f64 	[%rd105], %fd289;
	add.s32 	%r73, %r71, 1;
	mul.wide.u32 	%rd106, %r73, 8;
	add.s64 	%rd107, %rd87, %rd106;
	ld.global.f64 	%fd290, [%rd107];
	sub.f64 	%fd291, %fd290, %fd258;
	st.global.f64 	[%rd107], %fd291;
	add.s32 	%r74, %r68, 1;
	mul.wide.u32 	%rd108, %r74, 8;
	add.s64 	%rd109, %rd87, %rd108;
	ld.global.f64 	%fd292, [%rd109];
	sub.f64 	%fd293, %fd292, %fd259;
	st.global.f64 	[%rd109], %fd293;
	add.s32 	%r75, %r71, 2;
	mul.wide.u32 	%rd110, %r75, 8;
	add.s64 	%rd111, %rd87, %rd110;
	ld.global.f64 	%fd294, [%rd111];
	sub.f64 	%fd295, %fd294, %fd259;
	st.global.f64 	[%rd111], %fd295;
	add.s32 	%r76, %r64, 2;
	mul.wide.u32 	%rd112, %r76, 8;
	add.s64 	%rd113, %rd87, %rd112;
	ld.global.f64 	%fd296, [%rd113];
	sub.f64 	%fd297, %fd296, %fd260;
	st.global.f64 	[%rd113], %fd297;
	add.s32 	%r77, %r71, %r100;
	mul.wide.u32 	%rd114, %r77, 8;
	add.s64 	%rd115, %rd87, %rd114;
	ld.global.f64 	%fd298, [%rd115];
	sub.f64 	%fd299, %fd298, %fd260;
	st.global.f64 	[%rd115], %fd299;
	add.s32 	%r78, %r66, 2;
	mul.wide.u32 	%rd116, %r78, 8;
	add.s64 	%rd117, %rd87, %rd116;
	ld.global.f64 	%fd300, [%rd117];
	sub.f64 	%fd301, %fd300, %fd261;
	st.global.f64 	[%rd117], %fd301;
	add.s32 	%r79, %r77, 1;
	mul.wide.u32 	%rd118, %r79, 8;
	add.s64 	%rd119, %rd87, %rd118;
	ld.global.f64 	%fd302, [%rd119];
	sub.f64 	%fd303, %fd302, %fd261;
	st.global.f64 	[%rd119], %fd303;
	add.s32 	%r80, %r68, 2;
	mul.wide.u32 	%rd120, %r80, 8;
	add.s64 	%rd121, %rd87, %rd120;
	ld.global.f64 	%fd304, [%rd121];
	sub.f64 	%fd305, %fd304, %fd262;
	st.global.f64 	[%rd121], %fd305;
	add.s32 	%r81, %r77, 2;
	mul.wide.u32 	%rd122, %r81, 8;
	add.s64 	%rd123, %rd87, %rd122;
	ld.global.f64 	%fd306, [%rd123];
	sub.f64 	%fd307, %fd306, %fd262;
	st.global.f64 	[%rd123], %fd307;
	add.s32 	%r82, %r64, 3;
	mul.wide.u32 	%rd124, %r82, 8;
	add.s64 	%rd125, %rd87, %rd124;
	ld.global.f64 	%fd308, [%rd125];
	sub.f64 	%fd309, %fd308, %fd263;
	st.global.f64 	[%rd125], %fd309;
	add.s32 	%r83, %r77, %r100;
	mul.wide.u32 	%rd126, %r83, 8;
	add.s64 	%rd127, %rd87, %rd126;
	ld.global.f64 	%fd310, [%rd127];
	sub.f64 	%fd311, %fd310, %fd263;
	st.global.f64 	[%rd127], %fd311;
	add.s32 	%r84, %r66, 3;
	mul.wide.u32 	%rd128, %r84, 8;
	add.s64 	%rd129, %rd87, %rd128;
	ld.global.f64 	%fd312, [%rd129];
	sub.f64 	%fd313, %fd312, %fd264;
	st.global.f64 	[%rd129], %fd313;
	add.s32 	%r85, %r83, 1;
	mul.wide.u32 	%rd130, %r85, 8;
	add.s64 	%rd131, %rd87, %rd130;
	ld.global.f64 	%fd314, [%rd131];
	sub.f64 	%fd315, %fd314, %fd264;
	st.global.f64 	[%rd131], %fd315;
	add.s32 	%r86, %r68, 3;
	mul.wide.u32 	%rd132, %r86, 8;
	add.s64 	%rd133, %rd87, %rd132;
	ld.global.f64 	%fd316, [%rd133];
	sub.f64 	%fd317, %fd316, %fd265;
	st.global.f64 	[%rd133], %fd317;
	add.s32 	%r87, %r83, 2;
	mul.wide.u32 	%rd134, %r87, 8;
	add.s64 	%rd135, %rd87, %rd134;
	ld.global.f64 	%fd318, [%rd135];
	sub.f64 	%fd319, %fd318, %fd265;
	st.global.f64 	[%rd135], %fd319;
	add.s32 	%r88, %r64, 4;
	mul.wide.u32 	%rd136, %r88, 8;
	add.s64 	%rd137, %rd87, %rd136;
	ld.global.f64 	%fd320, [%rd137];
	sub.f64 	%fd321, %fd320, %fd266;
	st.global.f64 	[%rd137], %fd321;
	add.s32 	%r89, %r83, %r100;
	mul.wide.u32 	%rd138, %r89, 8;
	add.s64 	%rd139, %rd87, %rd138;
	ld.global.f64 	%fd322, [%rd139];
	sub.f64 	%fd323, %fd322, %fd266;
	st.global.f64 	[%rd139], %fd323;
	add.s32 	%r90, %r66, 4;
	mul.wide.u32 	%rd140, %r90, 8;
	add.s64 	%rd141, %rd87, %rd140;
	ld.global.f64 	%fd324, [%rd141];
	sub.f64 	%fd325, %fd324, %fd267;
	st.global.f64 	[%rd141], %fd325;
	add.s32 	%r91, %r89, 1;
	mul.wide.u32 	%rd142, %r91, 8;
	add.s64 	%rd143, %rd87, %rd142;
	ld.global.f64 	%fd326, [%rd143];
	sub.f64 	%fd327, %fd326, %fd267;
	st.global.f64 	[%rd143], %fd327;
	add.s32 	%r92, %r68, 4;
	mul.wide.u32 	%rd144, %r92, 8;
	add.s64 	%rd145, %rd87, %rd144;
	ld.global.f64 	%fd328, [%rd145];
	sub.f64 	%fd329, %fd328, %fd268;
	st.global.f64 	[%rd145], %fd329;
	add.s32 	%r93, %r89, 2;
	mul.wide.u32 	%rd146, %r93, 8;
	add.s64 	%rd147, %rd87, %rd146;
	ld.global.f64 	%fd330, [%rd147];
	sub.f64 	%fd331, %fd330, %fd268;
	st.global.f64 	[%rd147], %fd331;
	add.s32 	%r94, %r64, 5;
	mul.wide.u32 	%rd148, %r94, 8;
	add.s64 	%rd149, %rd87, %rd148;
	ld.global.f64 	%fd332, [%rd149];
	sub.f64 	%fd333, %fd332, %fd269;
	st.global.f64 	[%rd149], %fd333;
	add.s32 	%r95, %r89, %r100;
	mul.wide.u32 	%rd150, %r95, 8;
	add.s64 	%rd151, %rd87, %rd150;
	ld.global.f64 	%fd334, [%rd151];
	sub.f64 	%fd335, %fd334, %fd269;
	st.global.f64 	[%rd151], %fd335;
	add.s32 	%r96, %r66, 5;
	mul.wide.u32 	%rd152, %r96, 8;
	add.s64 	%rd153, %rd87, %rd152;
	ld.global.f64 	%fd336, [%rd153];
	sub.f64 	%fd337, %fd336, %fd270;
	st.global.f64 	[%rd153], %fd337;
	add.s32 	%r97, %r95, 1;
	mul.wide.u32 	%rd154, %r97, 8;
	add.s64 	%rd155, %rd87, %rd154;
	ld.global.f64 	%fd338, [%rd155];
	sub.f64 	%fd339, %fd338, %fd270;
	st.global.f64 	[%rd155], %fd339;
	add.s32 	%r98, %r68, 5;
	mul.wide.u32 	%rd156, %r98, 8;
	add.s64 	%rd157, %rd87, %rd156;
	ld.global.f64 	%fd340, [%rd157];
	sub.f64 	%fd341, %fd340, %fd271;
	st.global.f64 	[%rd157], %fd341;
	add.s32 	%r99, %r95, 2;
	mul.wide.u32 	%rd158, %r99, 8;
	add.s64 	%rd159, %rd87, %rd158;
	ld.global.f64 	%fd342, [%rd159];
	sub.f64 	%fd343, %fd342, %fd271;
	st.global.f64 	[%rd159], %fd343;
$L__BB0_28:
	ret;

}
	// .globl	_Z21kin_ov_GPU_kernel_2_2PKjPKdS2_S2_S2_S2_S2_S2_S2_S2_S2_S2_S0_S0_jjPdS3_
.visible .entry _Z21kin_ov_GPU_kernel_2_2PKjPKdS2_S2_S2_S2_S2_S2_S2_S2_S2_S2_S0_S0_jjPdS3_(
	.param .u64 .ptr .align 1 _Z21kin_ov_GPU_kernel_2_2PKjPKdS2_S2_S2_S2_S2_S2_S2_S2_S2_S2_S0_S0_jjPdS3__param_0,
	.param .u64 .ptr .align 1 _Z21kin_ov_GPU_kernel_2_2PKjPKdS2_S2_S2_S2_S2_S2_S2_S2_S2_S2_S0_S0_jjPdS3__param_1,
	.param .u64 .ptr .align 1 _Z21kin_ov_GPU_kernel_2_2PKjPKdS2_S2_S2_S2_S2_S2_S2_S2_S2_S2_S0_S0_jjPdS3__param_2,
	.param .u64 .ptr .align 1 _Z21kin_ov_GPU_kernel_2_2PKjPKdS2_S2_S2_S2_S2_S2_S2_S2_S2_S2_S0_S0_jjPdS3__param_3,
	.param .u64 .ptr .align 1 _Z21kin_ov_GPU_kernel_2_2PKjPKdS2_S2_S2_S2_S2_S2_S2_S2_S2_S2_S0_S0_jjPdS3__param_4,
	.param .u64 .ptr .align 1 _Z21kin_ov_GPU_kernel_2_2PKjPKdS2_S2_S2_S2_S2_S2_S2_S2_S2_S2_S0_S0_jjPdS3__param_5,
	.param .u64 .ptr .align 1 _Z21kin_ov_GPU_kernel_2_2PKjPKdS2_S2_S2_S2_S2_S2_S2_S2_S2_S2_S0_S0_jjPdS3__param_6,
	.param .u64 .ptr .align 1 _Z21kin_ov_GPU_kernel_2_2PKjPKdS2_S2_S2_S2_S2_S2_S2_S2_S2_S2_S0_S0_jjPdS3__param_7,
	.param .u64 .ptr .align 1 _Z21kin_ov_GPU_kernel_2_2PKjPKdS2_S2_S2_S2_S2_S2_S2_S2_S2_S2_S0_S0_jjPdS3__param_8,
	.param .u64 .ptr .align 1 _Z21kin_ov_GPU_kernel_2_2PKjPKdS2_S2_S2_S2_S2_S2_S2_S2_S2_S2_S0_S0_jjPdS3__param_9,
	.param .u64 .ptr .align 1 _Z21kin_ov_GPU_kernel_2_2PKjPKdS2_S2_S2_S2_S2_S2_S2_S2_S2_S2_S0_S0_jjPdS3__param_10,
	.param .u64 .ptr .align 1 _Z21kin_ov_GPU_kernel_2_2PKjPKdS2_S2_S2_S2_S2_S2_S2_S2_S2_S2_S0_S0_jjPdS3__param_11,
	.param .u64 .ptr .align 1 _Z21kin_ov_GPU_kernel_2_2PKjPKdS2_S2_S2_S2_S2_S2_S2_S2_S2_S2_S0_S0_jjPdS3__param_12,
	.param .u64 .ptr .align 1 _Z21kin_ov_GPU_kernel_2_2PKjPKdS2_S2_S2_S2_S2_S2_S2_S2_S2_S2_S0_S0_jjPdS3__param_13,
	.param .u32 _Z21kin_ov_GPU_kernel_2_2PKjPKdS2_S2_S2_S2_S2_S2_S2_S2_S2_S2_S0_S0_jjPdS3__param_14,
	.param .u32 _Z21kin_ov_GPU_kernel_2_2PKjPKdS2_S2_S2_S2_S2_S2_S2_S2_S2_S2_S0_S0_jjPdS3__param_15,
	.param .u64 .ptr .align 1 _Z21kin_ov_GPU_kernel_2_2PKjPKdS2_S2_S2_S2_S2_S2_S2_S2_S2_S2_S0_S0_jjPdS3__param_16,
	.param .u64 .ptr .align 1 _Z21kin_ov_GPU_kernel_2_2PKjPKdS2_S2_S2_S2_S2_S2_S2_S2_S2_S2_S0_S0_jjPdS3__param_17
)
{
	.reg .pred 	%p<5>;
	.reg .b32 	%r<151>;
	.reg .b64 	%rd<349>;
	.reg .b64 	%fd<1216>;
	// demoted variable
	.shared .align 8 .b8 _ZZ21kin_ov_GPU_kernel_2_2PKjPKdS2_S2_S2_S2_S2_S2_S2_S2_S2_S2_S0_S0_jjPdS3_E14Hcore_block_sh[36864];
	ld.param.u64 	%rd29, [_Z21kin_ov_GPU_kernel_2_2PKjPKdS2_S2_S2_S2_S2_S2_S2_S2_S2_S2_S0_S0_jjPdS3__param_0];
	ld.param.u64 	%rd30, [_Z21kin_ov_GPU_kernel_2_2PKjPKdS2_S2_S2_S2_S2_S2_S2_S2_S2_S2_S0_S0_jjPdS3__param_1];
	ld.param.u64 	%rd31, [_Z21kin_ov_GPU_kernel_2_2PKjPKdS2_S2_S2_S2_S2_S2_S2_S2_S2_S2_S0_S0_jjPdS3__param_2];
	ld.param.u64 	%rd32, [_Z21kin_ov_GPU_kernel_2_2PKjPKdS2_S2_S2_S2_S2_S2_S2_S2_S2_S2_S0_S0_jjPdS3__param_3];
	ld.param.u64 	%rd33, [_Z21kin_ov_GPU_kernel_2_2PKjPKdS2_S2_S2_S2_S2_S2_S2_S2_S2_S2_S0_S0_jjPdS3__param_4];
	ld.param.u64 	%rd34, [_Z21kin_ov_GPU_kernel_2_2PKjPKdS2_S2_S2_S2_S2_S2_S2_S2_S2_S2_S0_S0_jjPdS3__param_5];
	ld.param.u64 	%rd35, [_Z21kin_ov_GPU_kernel_2_2PKjPKdS2_S2_S2_S2_S2_S2_S2_S2_S2_S2_S0_S0_jjPdS3__param_6];
	ld.param.u64 	%rd40, [_Z21kin_ov_GPU_kernel_2_2PKjPKdS2_S2_S2_S2_S2_S2_S2_S2_S2_S2_S0_S0_jjPdS3__param_12];
	ld.param.u64 	%rd41, [_Z21kin_ov_GPU_kernel_2_2PKjPKdS2_S2_S2_S2_S2_S2_S2_S2_S2_S2_S0_S0_jjPdS3__param_13];
	ld.param.u32 	%r18, [_Z21kin_ov_GPU_kernel_2_2PKjPKdS2_S2_S2_S2_S2_S2_S2_S2_S2_S2_S0_S0_jjPdS3__param_14];
	ld.param.u64 	%rd43, [_Z21kin_ov_GPU_kernel_2_2PKjPKdS2_S2_S2_S2_S2_S2_S2_S2_S2_S2_S0_S0_jjPdS3__param_17];
	cvta.to.global.u64 	%rd1, %rd43;
	mov.u32 	%r1, %tid.x;
	mov.u32 	%r20, %ctaid.x;
	mov.u32 	%r21, %ntid.x;
	mul.lo.s32 	%r2, %r20, %r21;
	add.s32 	%r147, %r2, %r1;
	shl.b32 	%r22, %r1, 3;
	mov.u32 	%r23, _ZZ21kin_ov_GPU_kernel_2_2PKjPKdS2_S2_S2_S2_S2_S2_S2_S2_S2_S2_S0_S0_jjPdS3_E14Hcore_block_sh;
	add.s32 	%r24, %r23, %r22;
	mov.b64 	%rd44, 0;
	st.shared.u64 	[%r24], %rd44;
	st.shared.u64 	[%r24+1024], %rd44;
	st.shared.u64 	[%r24+2048], %rd44;
	st.shared.u64 	[%r24+3072], %rd44;
	st.shared.u64 	[%r24+4096], %rd44;
	st.shared.u64 	[%r24+5120], %rd44;
	st.shared.u64 	[%r24+6144], %rd44;
	st.shared.u64 	[%r24+7168], %rd44;
	st.shared.u64 	[%r24+8192], %rd44;
	st.shared.u64 	[%r24+9216], %rd44;
	st.shared.u64 	[%r24+10240], %rd44;
	st.shared.u64 	[%r24+11264], %rd44;
	st.shared.u64 	[%r24+12288], %rd44;
	st.shared.u64 	[%r24+13312], %rd44;
	st.shared.u64 	[%r24+14336], %rd44;
	st.shared.u64 	[%r24+15360], %rd44;
	st.shared.u64 	[%r24+16384], %rd44;
	st.shared.u64 	[%r24+17408], %rd44;
	st.shared.u64 	[%r24+18432], %rd44;
	st.shared.u64 	[%r24+19456], %rd44;
	st.shared.u64 	[%r24+20480], %rd44;
	st.shared.u64 	[%r24+21504], %rd44;
	st.shared.u64 	[%r24+22528], %rd44;
	st.shared.u64 	[%r24+23552], %rd44;
	st.shared.u64 	[%r24+24576], %rd44;
	st.shared.u64 	[%r24+25600], %rd44;
	st.shared.u64 	[%r24+26624], %rd44;
	st.shared.u64 	[%r24+27648], %rd44;
	st.shared.u64 	[%r24+28672], %rd44;
	st.shared.u64 	[%r24+29696], %rd44;
	st.shared.u64 	[%r24+30720], %rd44;
	st.shared.u64 	[%r24+31744], %rd44;
	st.shared.u64 	[%r24+32768], %rd44;
	st.shared.u64 	[%r24+33792], %rd44;
	st.shared.u64 	[%r24+34816], %rd44;
	st.shared.u64 	[%r24+35840], %rd44;
	setp.ge.u32 	%p1, %r147, %r18;
	@%p1 bra 	$L__BB1_6;
	cvta.to.global.u64 	%rd45, %rd29;
	cvta.to.global.u64 	%rd46, %rd30;
	cvta.to.global.u64 	%rd47, %rd31;
	cvta.to.global.u64 	%rd48, %rd32;
	cvta.to.global.u64 	%rd49, %rd33;
	cvta.to.global.u64 	%rd50, %rd34;
	cvta.to.global.u64 	%rd51, %rd35;
	cvta.to.global.u64 	%rd52, %rd40;
	cvta.to.global.u64 	%rd53, %rd41;
	mul.wide.u32 	%rd54, %r147, 4;
	add.s64 	%rd55, %rd45, %rd54;
	ld.global.nc.u32 	%r4, [%rd55];
	mul.wide.u32 	%rd56, %r147, 8;
	add.s64 	%rd57, %rd46, %rd56;
	ld.global.nc.f64 	%fd1, [%rd57];
	add.s64 	%rd58, %rd47, %rd56;
	ld.global.nc.f64 	%fd2, [%rd58];
	add.s64 	%rd59, %rd48, %rd56;
	ld.global.nc.f64 	%fd3, [%rd59];
	add.s64 	%rd2, %rd49, %rd56;
	add.s64 	%rd3, %rd50, %rd56;
	add.s64 	%rd4, %rd51, %rd56;
	add.s64 	%rd60, %rd52, %rd54;
	ld.global.nc.u32 	%r5, [%rd60];
	add.s64 	%rd61, %rd53, %rd54;
	ld.global.nc.u32 	%r6, [%rd61];
	setp.eq.s32 	%p2, %r4, 0;
	mov.f64 	%fd1180, 0d0000000000000000;
	mov.f64 	%fd1181, %fd1180;
	mov.f64 	%fd1182, %fd1180;
	mov.f64 	%fd1183, %fd1180;
	mov.f64 	%fd1184, %fd1180;
	mov.f64 	%fd1185, %fd1180;
	mov.f64 	%fd1186, %fd1180;
	mov.f64 	%fd1187, %fd1180;
	mov.f64 	%fd1188, %fd1180;
	mov.f64 	%fd1189, %fd1180;
	mov.f64 	%fd1190, %fd1180;
	mov.f64 	%fd1191, %fd1180;
	mov.f64 	%fd1192, %fd1180;
	mov.f64 	%fd1193, %fd1180;
	mov.f64 	%fd1194, %fd1180;
	mov.f64 	%fd1195, %fd1180;
	mov.f64 	%fd1196, %fd1180;
	mov.f64 	%fd1197, %fd1180;
	mov.f64 	%fd1198, %fd1180;
	mov.f64 	%fd1199, %fd1180;
	mov.f64 	%fd1200, %fd1180;
	mov.f64 	%fd1201, %fd1180;
	mov.f64 	%fd1202, %fd1180;
	mov.f64 	%fd1203, %fd1180;
	mov.f64 	%fd1204, %fd1180;
	mov.f64 	%fd1205, %fd1180;
	mov.f64 	%fd1206, %fd1180;
	mov.f64 	%fd1207, %fd1180;
	mov.f64 	%fd1208, %fd1180;
	mov.f64 	%fd1209, %fd1180;
	mov.f64 	%fd1210, %fd1180;
	mov.f64 	%fd1211, %fd1180;
	mov.f64 	%fd1212, %fd1180;
	mov.f64 	%fd1213, %fd1180;
	mov.f64 	%fd1214, %fd1180;
	mov.f64 	%fd1215, %fd1180;
	@%p2 bra 	$L__BB1_5;
	ld.param.u32 	%r144, [_Z21kin_ov_GPU_kernel_2_2PKjPKdS2_S2_S2_S2_S2_S2_S2_S2_S2_S2_S0_S0_jjPdS3__param_15];
	ld.param.u32 	%r142, [_Z21kin_ov_GPU_kernel_2_2PKjPKdS2_S2_S2_S2_S2_S2_S2_S2_S2_S2_S0_S0_jjPdS3__param_14];
	ld.global.nc.f64 	%fd117, [%rd4];
	ld.global.nc.f64 	%fd118, [%rd3];
	ld.global.nc.f64 	%fd119, [%rd2];
	mul.lo.s32 	%r25, %r4, %r142;
	sub.f64 	%fd4, %fd1, %fd119;
	sub.f64 	%fd5, %fd2, %fd118;
	sub.f64 	%fd6, %fd3, %fd117;
	mad.lo.s32 	%r26, %r6, %r144, %r5;
	add.s32 	%r27, %r26, %r144;
	add.s32 	%r28, %r27, %r144;
	mul.wide.u32 	%rd62, %r28, 8;
	add.s64 	%rd5, %rd1, %rd62;
	add.s32 	%r29, %r28, %r144;
	mul.wide.u32 	%rd63, %r29, 8;
	add.s64 	%rd6, %rd1, %rd63;
	add.s32 	%r30, %r29, %r144;
	mul.wide.u32 	%rd64, %r30, 8;
	add.s64 	%rd7, %rd1, %rd64;
	add.s32 	%r31, %r30, %r144;
	mul.wide.u32 	%rd65, %r31, 8;
	add.s64 	%rd8, %rd1, %rd65;
	add.s32 	%r32, %r28, 1;
	mul.wide.u32 	%rd66, %r32, 8;
	add.s64 	%rd9, %rd1, %rd66;
	add.s32 	%r33, %r29, 1;
	mul.wide.u32 	%rd67, %r33, 8;
	add.s64 	%rd10, %rd1, %rd67;
	add.s32 	%r34, %r30, 1;
	mul.wide.u32 	%rd68, %r34, 8;
	add.s64 	%rd11, %rd1, %rd68;
	add.s32 	%r35, %r31, 1;
	mul.wide.u32 	%rd69, %r35, 8;
	add.s64 	%rd12, %rd1, %rd69;
	add.s32 	%r36, %r28, 2;
	mul.wide.u32 	%rd70, %r36, 8;
	add.s64 	%rd13, %rd1, %rd70;
	add.s32 	%r37, %r29, 2;
	mul.wide.u32 	%rd71, %r37, 8;
	add.s64 	%rd14, %rd1, %rd71;
	add.s32 	%r38, %r30, 2;
	mul.wide.u32 	%rd72, %r38, 8;
	add.s64 	%rd15, %rd1, %rd72;
	add.s32 	%r39, %r31, 2;
	mul.wide.u32 	%rd73, %r39, 8;
	add.s64 	%rd16, %rd1, %rd73;
	add.s32 	%r40, %r28, 3;
	mul.wide.u32 	%rd74, %r40, 8;
	add.s64 	%rd17, %rd1, %rd74;
	add.s32 	%r41, %r29, 3;
	mul.wide.u32 	%rd75, %r41, 8;
	add.s64 	%rd18, %rd1, %rd75;
	add.s32 	%r42, %r30, 3;
	mul.wide.u32 	%rd76, %r42, 8;
	add.s64 	%rd19, %rd1, %rd76;
	add.s32 	%r43, %r31, 3;
	mul.wide.u32 	%rd77, %r43, 8;
	add.s64 	%rd20, %rd1, %rd77;
	add.s32 	%r44, %r28, 4;
	mul.wide.u32 	%rd78, %r44, 8;
	add.s64 	%rd21, %rd1, %rd78;
	add.s32 	%r45, %r29, 4;
	mul.wide.u32 	%rd79, %r45, 8;
	add.s64 	%rd22, %rd1, %rd79;
	add.s32 	%r46, %r30, 4;
	mul.wide.u32 	%rd80, %r46, 8;
	add.s64 	%rd23, %rd1, %rd80;
	add.s32 	%r47, %r31, 4;
	mul.wide.u32 	%rd81, %r47, 8;
	add.s64 	%rd24, %rd1, %rd81;
	add.s32 	%r48, %r28, 5;
	mul.wide.u32 	%rd82, %r48, 8;
	add.s64 	%rd25, %rd1, %rd82;
	add.s32 	%r49, %r29, 5;
	mul.wide.u32 	%rd83, %r49, 8;
	add.s64 	%rd26, %rd1, %rd83;
	add.s32 	%r50, %r30, 5;
	mul.wide.u32 	%rd84, %r50, 8;
	add.s64 	%rd27, %rd1, %rd84;
	add.s32 	%r51, %r31, 5;
	mul.wide.u32 	%rd85, %r51, 8;
	add.s64 	%rd28, %rd1, %rd85;
	neg.s32 	%r150, %r4;
	shl.b32 	%r52, %r25, 1;
	add.s32 	%r53, %r1, %r52;
	add.s32 	%r149, %r53, %r2;
	add.s32 	%r148, %r147, %r25;
	mov.f64 	%fd1180, 0d0000000000000000;
$L__BB1_3:
	ld.param.u64 	%rd347, [_Z21kin_ov_GPU_kernel_2_2PKjPKdS2_S2_S2_S2_S2_S2_S2_S2_S2_S2_S0_S0_jjPdS3__param_17];
	ld.param.u32 	%r145, [_Z21kin_ov_GPU_kernel_2_2PKjPKdS2_S2_S2_S2_S2_S2_S2_S2_S2_S2_S0_S0_jjPdS3__param_15];
	ld.param.u32 	%r143, [_Z21kin_ov_GPU_kernel_2_2PKjPKdS2_S2_S2_S2_S2_S2_S2_S2_S2_S2_S0_S0_jjPdS3__param_14];
	ld.param.u64 	%rd345, [_Z21kin_ov_GPU_kernel_2_2PKjPKdS2_S2_S2_S2_S2_S2_S2_S2_S2_S2_S0_S0_jjPdS3__param_11];
	ld.param.u64 	%rd344, [_Z21kin_ov_GPU_kernel_2_2PKjPKdS2_S2_S2_S2_S2_S2_S2_S2_S2_S2_S0_S0_jjPdS3__param_10];
	ld.param.u64 	%rd343, [_Z21kin_ov_GPU_kernel_2_2PKjPKdS2_S2_S2_S2_S2_S2_S2_S2_S2_S2_S0_S0_jjPdS3__param_9];
	ld.param.u64 	%rd342, [_Z21kin_ov_GPU_kernel_2_2PKjPKdS2_S2_S2_S2_S2_S2_S2_S2_S2_S2_S0_S0_jjPdS3__param_7];
	cvta.to.global.u64 	%rd86, %rd344;
	mul.wide.u32 	%rd87, %r147, 8;
	add.s64 	%rd88, %rd86, %rd87;
	ld.global.nc.f64 	%fd120, [%rd88];
	cvta.to.global.u64 	%rd89, %rd343;
	add.s64 	%rd90, %rd89, %rd87;
	ld.global.nc.f64 	%fd121, [%rd90];
	cvta.to.global.u64 	%rd91, %rd345;
	add.s64 	%rd92, %rd91, %rd87;
	ld.global.nc.f64 	%fd122, [%rd92];
	cvta.to.global.u64 	%rd93, %rd342;
	add.s64 	%rd94, %rd93, %rd87;
	ld.global.nc.f64 	%fd123, [%rd94];
	mul.wide.u32 	%rd95, %r148, 8;
	add.s64 	%rd96, %rd93, %rd95;
	ld.global.nc.f64 	%fd124, [%rd96];
	mul.wide.u32 	%rd97, %r149, 8;
	add.s64 	%rd98, %rd93, %rd97;
	ld.global.nc.f64 	%fd125, [%rd98];
	sub.f64 	%fd126, %fd123, %fd1;
	sub.f64 	%fd127, %fd124, %fd2;
	sub.f64 	%fd128, %fd125, %fd3;
	sub.f64 	%fd129, %fd123, %fd4;
	sub.f64 	%fd130, %fd124, %fd5;
	sub.f64 	%fd131, %fd125, %fd6;
	mul.f64 	%fd132, %fd120, 0d3FEE1FEB0EAFEC2C;
	mul.f64 	%fd133, %fd132, %fd126;
	mul.f64 	%fd134, %fd132, %fd127;
	mul.f64 	%fd135, %fd132, %fd128;
	mul.f64 	%fd136, %fd132, %fd129;
	mul.f64 	%fd137, %fd132, %fd130;
	mul.f64 	%fd138, %fd132, %fd131;
	mul.f64 	%fd139, %fd132, %fd122;
	fma.rn.f64 	%fd140, %fd126, %fd133, %fd139;
	mul.f64 	%fd141, %fd126, %fd134;
	mul.f64 	%fd142, %fd126, %fd135;
	fma.rn.f64 	%fd143, %fd129, %fd133, %fd139;
	mul.f64 	%fd144, %fd133, %fd130;
	mul.f64 	%fd145, %fd133, %fd131;
	fma.rn.f64 	%fd146, %fd127, %fd134, %fd139;
	mul.f64 	%fd147, %fd127, %fd135;
	mul.f64 	%fd148, %fd129, %fd134;
	fma.rn.f64 	%fd149, %fd130, %fd134, %fd139;
	mul.f64 	%fd150, %fd134, %fd131;
	fma.rn.f64 	%fd151, %fd128, %fd135, %fd139;
	mul.f64 	%fd152, %fd129, %fd135;
	mul.f64 	%fd153, %fd130, %fd135;
	fma.rn.f64 	%fd154, %fd131, %fd135, %fd139;
	fma.rn.f64 	%fd155, %fd129, %fd136, %fd139;
	mul.f64 	%fd156, %fd129, %fd137;
	mul.f64 	%fd157, %fd129, %fd138;
	fma.rn.f64 	%fd158, %fd130, %fd137, %fd139;
	mul.f64 	%fd159, %fd130, %fd138;
	fma.rn.f64 	%fd160, %fd131, %fd138, %fd139;
	add.f64 	%fd161, %fd133, %fd133;
	mul.f64 	%fd162, %fd129, %fd140;
	fma.rn.f64 	%fd163, %fd122, %fd161, %fd162;
	mul.f64 	%fd164, %fd130, %fd140;
	mul.f64 	%fd165, %fd131, %fd140;
	mul.f64 	%fd166, %fd122, %fd134;
	fma.rn.f64 	%fd167, %fd129, %fd141, %fd166;
	mul.f64 	%fd168, %fd122, %fd133;
	fma.rn.f64 	%fd169, %fd130, %fd141, %fd168;
	mul.f64 	%fd170, %fd131, %fd141;
	mul.f64 	%fd171, %fd122, %fd135;
	fma.rn.f64 	%fd172, %fd129, %fd142, %fd171;
	mul.f64 	%fd173, %fd130, %fd142;
	fma.rn.f64 	%fd174, %fd131, %fd142, %fd168;
	fma.rn.f64 	%fd175, %fd122, %fd136, %fd168;
	fma.rn.f64 	%fd176, %fd129, %fd143, %fd175;
	mul.f64 	%fd177, %fd129, %fd144;
	fma.rn.f64 	%fd178, %fd122, %fd137, %fd177;
	mul.f64 	%fd179, %fd129, %fd145;
	fma.rn.f64 	%fd180, %fd122, %fd138, %fd179;
	fma.rn.f64 	%fd181, %fd130, %fd144, %fd168;
	mul.f64 	%fd182, %fd130, %fd145;
	fma.rn.f64 	%fd183, %fd131, %fd145, %fd168;
	mul.f64 	%fd184, %fd129, %fd146;
	add.f64 	%fd185, %fd134, %fd134;
	mul.f64 	%fd186, %fd130, %fd146;
	fma.rn.f64 	%fd187, %fd122, %fd185, %fd186;
	mul.f64 	%fd188, %fd131, %fd146;
	mul.f64 	%fd189, %fd129, %fd147;
	fma.rn.f64 	%fd190, %fd130, %fd147, %fd171;
	fma.rn.f64 	%fd191, %fd131, %fd147, %fd166;
	fma.rn.f64 	%fd192, %fd129, %fd148, %fd166;
	mul.f64 	%fd193, %fd129, %fd149;
	mul.f64 	%fd194, %fd129, %fd150;
	fma.rn.f64 	%fd195, %fd122, %fd137, %fd166;
	fma.rn.f64 	%fd196, %fd130, %fd149, %fd195;
	mul.f64 	%fd197, %fd130, %fd150;
	fma.rn.f64 	%fd198, %fd122, %fd138, %fd197;
	fma.rn.f64 	%fd199, %fd131, %fd150, %fd166;
	mul.f64 	%fd200, %fd129, %fd151;
	mul.f64 	%fd201, %fd130, %fd151;
	add.f64 	%fd202, %fd135, %fd135;
	mul.f64 	%fd203, %fd131, %fd151;
	fma.rn.f64 	%fd204, %fd122, %fd202, %fd203;
	fma.rn.f64 	%fd205, %fd129, %fd152, %fd171;
	mul.f64 	%fd206, %fd129, %fd153;
	mul.f64 	%fd207, %fd129, %fd154;
	fma.rn.f64 	%fd208, %fd130, %fd153, %fd171;
	mul.f64 	%fd209, %fd130, %fd154;
	fma.rn.f64 	%fd210, %fd122, %fd138, %fd171;
	fma.rn.f64 	%fd211, %fd131, %fd154, %fd210;
	add.f64 	%fd212, %fd143, %fd143;
	mul.f64 	%fd213, %fd122, %fd212;
	fma.rn.f64 	%fd214, %fd122, %fd140, %fd213;
	fma.rn.f64 	%fd215, %fd129, %fd163, %fd214;
	mad.lo.s32 	%r54, %r6, %r145, %r5;
	cvta.to.global.u64 	%rd99, %rd347;
	mul.wide.u32 	%rd100, %r54, 8;
	add.s64 	%rd101, %rd99, %rd100;
	ld.global.f64 	%fd216, [%rd101];
	add.f64 	%fd217, %fd216, %fd215;
	st.global.f64 	[%rd101], %fd217;
	add.f64 	%fd218, %fd144, %fd144;
	mul.f64 	%fd219, %fd129, %fd164;
	fma.rn.f64 	%fd220, %fd122, %fd218, %fd219;
	add.s32 	%r55, %r54, %r145;
	mul.wide.u32 	%rd102, %r55, 8;
	add.s64 	%rd103, %rd99, %rd102;
	ld.global.f64 	%fd221, [%rd103];
	add.f64 	%fd222, %fd221, %fd220;
	st.global.f64 	[%rd103], %fd222;
	add.f64 	%fd223, %fd145, %fd145;
	mul.f64 	%fd224, %fd129, %fd165;
	fma.rn.f64 	%fd225, %fd122, %fd223, %fd224;
	ld.global.f64 	%fd226, [%rd5];
	add.f64 	%fd227, %fd226, %fd225;
	st.global.f64 	[%rd5], %fd227;
	mul.f64 	%fd228, %fd130, %fd164;
	fma.rn.f64 	%fd229, %fd122, %fd140, %fd228;
	ld.global.f64 	%fd230, [%rd6];
	add.f64 	%fd231, %fd229, %fd230;
	st.global.f64 	[%rd6], %fd231;
	mul.f64 	%fd232, %fd130, %fd165;
	ld.global.f64 	%fd233, [%rd7];
	add.f64 	%fd234, %fd232, %fd233;
	st.global.f64 	[%rd7], %fd234;
	mul.f64 	%fd235, %fd131, %fd165;
	fma.rn.f64 	%fd236, %fd122, %fd140, %fd235;
	ld.global.f64 	%fd237, [%rd8];
	add.f64 	%fd238, %fd236, %fd237;
	st.global.f64 	[%rd8], %fd238;
	mul.f64 	%fd239, %fd122, %fd141;
	fma.rn.f64 	%fd240, %fd122, %fd148, %fd239;
	fma.rn.f64 	%fd241, %fd129, %fd167, %fd240;
	add.s32 	%r56, %r54, 1;
	mul.wide.u32 	%rd104, %r56, 8;
	add.s64 	%rd105, %rd99, %rd104;
	ld.global.f64 	%fd242, [%rd105];
	add.f64 	%fd243, %fd241, %fd242;
	st.global.f64 	[%rd105], %fd243;
	mul.f64 	%fd244, %fd129, %fd169;
	fma.rn.f64 	%fd245, %fd122, %fd149, %fd244;
	add.s32 	%r57, %r55, 1;
	mul.wide.u32 	%rd106, %r57, 8;
	add.s64 	%rd107, %rd99, %rd106;
	ld.global.f64 	%fd246, [%rd107];
	add.f64 	%fd247, %fd245, %fd246;
	st.global.f64 	[%rd107], %fd247;
	mul.f64 	%fd248, %fd129, %fd170;
	fma.rn.f64 	%fd249, %fd122, %fd150, %fd248;
	ld.global.f64 	%fd250, [%rd9];
	add.f64 	%fd251, %fd249, %fd250;
	st.global.f64 	[%rd9], %fd251;
	fma.rn.f64 	%fd252, %fd122, %fd144, %fd239;
	fma.rn.f64 	%fd253, %fd130, %fd169, %fd252;
	ld.global.f64 	%fd254, [%rd10];
	add.f64 	%fd255, %fd253, %fd254;
	st.global.f64 	[%rd10], %fd255;
	mul.f64 	%fd256, %fd130, %fd170;
	fma.rn.f64 	%fd257, %fd122, %fd145, %fd256;
	ld.global.f64 	%fd258, [%rd11];
	add.f64 	%fd259, %fd257, %fd258;
	st.global.f64 	[%rd11], %fd259;
	mul.f64 	%fd260, %fd131, %fd170;
	fma.rn.f64 	%fd261, %fd122, %fd141, %fd260;
	ld.global.f64 	%fd262, [%rd12];
	add.f64 	%fd263, %fd261, %fd262;
	st.global.f64 	[%rd12], %fd263;
	mul.f64 	%fd264, %fd122, %fd142;
	fma.rn.f64 	%fd265, %fd122, %fd152, %fd264;
	fma.rn.f64 	%fd266, %fd129, %fd172, %fd265;
	add.s32 	%r58, %r54, 2;
	mul.wide.u32 	%rd108, %r58, 8;
	add.s64 	%rd109, %rd99, %rd108;
	ld.global.f64 	%fd267, [%rd109];
	add.f64 	%fd268, %fd266, %fd267;
	st.global.f64 	[%rd109], %fd268;
	mul.f64 	%fd269, %fd129, %fd173;
	fma.rn.f64 	%fd270, %fd122, %fd153, %fd269;
	add.s32 	%r59, %r55, 2;
	mul.wide.u32 	%rd110, %r59, 8;
	add.s64 	%rd111, %rd99, %rd110;
	ld.global.f64 	%fd271, [%rd111];
	add.f64 	%fd272, %fd270, %fd271;
	st.global.f64 	[%rd111], %fd272;
	mul.f64 	%fd273, %fd129, %fd174;
	fma.rn.f64 	%fd274, %fd122, %fd154, %fd273;
	ld.global.f64 	%fd275, [%rd13];
	add.f64 	%fd276, %fd274, %fd275;
	st.global.f64 	[%rd13], %fd276;
	fma.rn.f64 	%fd277, %fd130, %fd173, %fd264;
	ld.global.f64 	%fd278, [%rd14];
	add.f64 	%fd279, %fd277, %fd278;
	st.global.f64 	[%rd14], %fd279;
	mul.f64 	%fd280, %fd130, %fd174;
	ld.global.f64 	%fd281, [%rd15];
	add.f64 	%fd282, %fd280, %fd281;
	st.global.f64 	[%rd15], %fd282;
	fma.rn.f64 	%fd283, %fd122, %fd145, %fd264;
	fma.rn.f64 	%fd284, %fd131, %fd174, %fd283;
	ld.global.f64 	%fd285, [%rd16];
	add.f64 	%fd286, %fd284, %fd285;
	st.global.f64 	[%rd16], %fd286;
	mul.f64 	%fd287, %fd129, %fd184;
	fma.rn.f64 	%fd288, %fd122, %fd146, %fd287;
	add.s32 	%r60, %r54, 3;
	mul.wide.u32 	%rd112, %r60, 8;
	add.s64 	%rd113, %rd99, %rd112;
	ld.global.f64 	%fd289, [%rd113];
	add.f64 	%fd290, %fd288, %fd289;
	st.global.f64 	[%rd113], %fd290;
	mul.f64 	%fd291, %fd129, %fd187;
	add.s32 	%r61, %r55, 3;
	mul.wide.u32 	%rd114, %r61, 8;
	add.s64 	%rd115, %rd99, %rd114;
	ld.global.f64 	%fd292, [%rd115];
	add.f64 	%fd293, %fd291, %fd292;
	st.global.f64 	[%rd115], %fd293;
	mul.f64 	%fd294, %fd129, %fd188;
	ld.global.f64 	%fd295, [%rd17];
	add.f64 	%fd296, %fd294, %fd295;
	st.global.f64 	[%rd17], %fd296;
	add.f64 	%fd297, %fd149, %fd149;
	mul.f64 	%fd298, %fd122, %fd297;
	fma.rn.f64 	%fd299, %fd122, %fd146, %fd298;
	fma.rn.f64 	%fd300, %fd130, %fd187, %fd299;
	ld.global.f64 	%fd301, [%rd18];
	add.f64 	%fd302, %fd300, %fd301;
	st.global.f64 	[%rd18], %fd302;
	add.f64 	%fd303, %fd150, %fd150;
	mul.f64 	%fd304, %fd130, %fd188;
	fma.rn.f64 	%fd305, %fd122, %fd303, %fd304;
	ld.global.f64 	%fd306, [%rd19];
	add.f64 	%fd307, %fd305, %fd306;
	st.global.f64 	[%rd19], %fd307;
	mul.f64 	%fd308, %fd131, %fd188;
	fma.rn.f64 	%fd309, %fd122, %fd146, %fd308;
	ld.global.f64 	%fd310, [%rd20];
	add.f64 	%fd311, %fd309, %fd310;
	st.global.f64 	[%rd20], %fd311;
	mul.f64 	%fd312, %fd122, %fd147;
	fma.rn.f64 	%fd313, %fd129, %fd189, %fd312;
	add.s32 	%r62, %r54, 4;
	mul.wide.u32 	%rd116, %r62, 8;
	add.s64 	%rd117, %rd99, %rd116;
	ld.global.f64 	%fd314, [%rd117];
	add.f64 	%fd315, %fd313, %fd314;
	st.global.f64 	[%rd117], %fd315;
	mul.f64 	%fd316, %fd129, %fd190;
	add.s32 	%r63, %r55, 4;
	mul.wide.u32 	%rd118, %r63, 8;
	add.s64 	%rd119, %rd99, %rd118;
	ld.global.f64 	%fd317, [%rd119];
	add.f64 	%fd318, %fd316, %fd317;
	st.global.f64 	[%rd119], %fd318;
	mul.f64 	%fd319, %fd129, %fd191;
	ld.global.f64 	%fd320, [%rd21];
	add.f64 	%fd321, %fd319, %fd320;
	st.global.f64 	[%rd21], %fd321;
	fma.rn.f64 	%fd322, %fd122, %fd153, %fd312;
	fma.rn.f64 	%fd323, %fd130, %fd190, %fd322;
	ld.global.f64 	%fd324, [%rd22];
	add.f64 	%fd325, %fd323, %fd324;
	st.global.f64 	[%rd22], %fd325;
	mul.f64 	%fd326, %fd130, %fd191;
	fma.rn.f64 	%fd327, %fd122, %fd154, %fd326;
	ld.global.f64 	%fd328, [%rd23];
	add.f64 	%fd329, %fd327, %fd328;
	st.global.f64 	[%rd23], %fd329;
	fma.rn.f64 	%fd330, %fd122, %fd150, %fd312;
	fma.rn.f64 	%fd331, %fd131, %fd191, %fd330;
	ld.global.f64 	%fd332, [%rd24];
	add.f64 	%fd333, %fd331, %fd332;
	st.global.f64 	[%rd24], %fd333;
	mul.f64 	%fd334, %fd129, %fd200;
	fma.rn.f64 	%fd335, %fd122, %fd151, %fd334;
	add.s32 	%r64, %r54, 5;
	mul.wide.u32 	%rd120, %r64, 8;
	add.s64 	%rd121, %rd99, %rd120;
	ld.global.f64 	%fd336, [%rd121];
	add.f64 	%fd337, %fd335, %fd336;
	st.global.f64 	[%rd121], %fd337;
	mul.f64 	%fd338, %fd129, %fd201;
	add.s32 	%r65, %r55, 5;
	mul.wide.u32 	%rd122, %r65, 8;
	add.s64 	%rd123, %rd99, %rd122;
	ld.global.f64 	%fd339, [%rd123];
	add.f64 	%fd340, %fd338, %fd339;
	st.global.f64 	[%rd123], %fd340;
	mul.f64 	%fd341, %fd129, %fd204;
	ld.global.f64 	%fd342, [%rd25];
	add.f64 	%fd343, %fd341, %fd342;
	st.global.f64 	[%rd25], %fd343;
	mul.f64 	%fd344, %fd130, %fd201;
	fma.rn.f64 	%fd345, %fd122, %fd151, %fd344;
	ld.global.f64 	%fd346, [%rd26];
	add.f64 	%fd347, %fd345, %fd346;
	st.global.f64 	[%rd26], %fd347;
	mul.f64 	%fd348, %fd130, %fd204;
	ld.global.f64 	%fd349, [%rd27];
	add.f64 	%fd350, %fd348, %fd349;
	st.global.f64 	[%rd27], %fd350;
	add.f64 	%fd351, %fd154, %fd154;
	mul.f64 	%fd352, %fd122, %fd351;
	fma.rn.f64 	%fd353, %fd122, %fd151, %fd352;
	fma.rn.f64 	%fd354, %fd131, %fd204, %fd353;
	ld.global.f64 	%fd355, [%rd28];
	add.f64 	%fd356, %fd354, %fd355;
	st.global.f64 	[%rd28], %fd356;
	mul.f64 	%fd357, %fd215, 0d401C000000000000;
	mul.f64 	%fd358, %fd121, %fd357;
	sub.f64 	%fd359, %fd358, %fd140;
	add.f64 	%fd360, %fd155, %fd212;
	mul.f64 	%fd361, %fd360, 0d4010000000000000;
	mul.f64 	%fd362, %fd121, %fd121;
	mul.f64 	%fd363, %fd362, %fd361;
	mul.f64 	%fd364, %fd122, %fd122;
	mul.f64 	%fd365, %fd364, %fd363;
	sub.f64 	%fd366, %fd359, %fd365;
	add.f64 	%fd367, %fd362, %fd362;
	mul.f64 	%fd368, %fd122, %fd367;
	add.f64 	%fd369, %fd176, %fd176;
	add.f64 	%fd370, %fd163, %fd369;
	add.f64 	%fd371, %fd370, %fd370;
	mul.f64 	%fd372, %fd129, %fd371;
	fma.rn.f64 	%fd373, %fd215, 0d4014000000000000, %fd372;
	mul.f64 	%fd374, %fd368, %fd373;
	sub.f64 	%fd375, %fd366, %fd374;
	add.f64 	%fd376, %fd215, %fd215;
	mul.f64 	%fd377, %fd362, %fd376;
	mul.f64 	%fd378, %fd129, %fd129;
	mul.f64 	%fd379, %fd378, %fd377;
	sub.f64 	%fd380, %fd375, %fd379;
	mul.f64 	%fd381, %fd130, %fd130;
	mul.f64 	%fd382, %fd381, %fd377;
	sub.f64 	%fd383, %fd380, %fd382;
	mul.f64 	%fd384, %fd131, %fd131;
	mul.f64 	%fd385, %fd384, %fd377;
	sub.f64 	%fd386, %fd383, %fd385;
	add.f64 	%fd1215, %fd386, %fd1215;
	add.f64 	%fd387, %fd144, %fd156;
	mul.f64 	%fd388, %fd387, 0d4010000000000000;
	mul.f64 	%fd389, %fd121, %fd388;
	add.f64 	%fd390, %fd121, %fd121;
	mul.f64 	%fd391, %fd390, %fd122;
	fma.rn.f64 	%fd392, %fd178, 0d4010000000000000, %fd164;
	mul.f64 	%fd393, %fd129, %fd392;
	fma.rn.f64 	%fd394, %fd220, 0d4014000000000000, %fd393;
	fma.rn.f64 	%fd395, %fd130, %fd163, %fd394;
	mul.f64 	%fd396, %fd391, %fd395;
	fma.rn.f64 	%fd397, %fd364, %fd389, %fd396;
	fma.rn.f64 	%fd398, %fd390, %fd378, 0dC01C000000000000;
	fma.rn.f64 	%fd399, %fd390, %fd381, %fd398;
	fma.rn.f64 	%fd400, %fd390, %fd384, %fd399;
	fma.rn.f64 	%fd401, %fd400, %fd220, %fd397;
	mul.f64 	%fd402, %fd121, %fd401;
	sub.f64 	%fd1214, %fd1214, %fd402;
	add.f64 	%fd403, %fd145, %fd157;
	mul.f64 	%fd404, %fd403, 0d4010000000000000;
	mul.f64 	%fd405, %fd121, %fd404;
	fma.rn.f64 	%fd406, %fd180, 0d4010000000000000, %fd165;
	mul.f64 	%fd407, %fd129, %fd406;
	fma.rn.f64 	%fd408, %fd225, 0d4014000000000000, %fd407;
	fma.rn.f64 	%fd409, %fd131, %fd163, %fd408;
	mul.f64 	%fd410, %fd391, %fd409;
	fma.rn.f64 	%fd411, %fd364, %fd405, %fd410;
	fma.rn.f64 	%fd412, %fd400, %fd225, %fd411;
	mul.f64 	%fd413, %fd121, %fd412;
	sub.f64 	%fd1213, %fd1213, %fd413;
	mul.f64 	%fd414, %fd229, 0d401C000000000000;
	mul.f64 	%fd415, %fd121, %fd414;
	sub.f64 	%fd416, %fd415, %fd140;
	mul.f64 	%fd417, %fd158, 0d4010000000000000;
	mul.f64 	%fd418, %fd362, %fd417;
	mul.f64 	%fd419, %fd364, %fd418;
	sub.f64 	%fd420, %fd416, %fd419;
	add.f64 	%fd421, %fd229, %fd229;
	mul.f64 	%fd422, %fd362, %fd421;
	mul.f64 	%fd423, %fd378, %fd422;
	sub.f64 	%fd424, %fd420, %fd423;
	mul.f64 	%fd425, %fd229, 0d4014000000000000;
	mul.f64 	%fd426, %fd181, 0d4010000000000000;
	fma.rn.f64 	%fd427, %fd129, %fd426, %fd425;
	add.f64 	%fd428, %fd164, %fd164;
	fma.rn.f64 	%fd429, %fd130, %fd428, %fd427;
	mul.f64 	%fd430, %fd368, %fd429;
	sub.f64 	%fd431, %fd424, %fd430;
	mul.f64 	%fd432, %fd381, %fd422;
	sub.f64 	%fd433, %fd431, %fd432;
	mul.f64 	%fd434, %fd384, %fd422;
	sub.f64 	%fd435, %fd433, %fd434;
	add.f64 	%fd1212, %fd435, %fd1212;
	mul.f64 	%fd436, %fd159, 0d4010000000000000;
	mul.f64 	%fd437, %fd121, %fd436;
	mul.f64 	%fd438, %fd182, 0d4010000000000000;
	mul.f64 	%fd439, %fd129, %fd438;
	fma.rn.f64 	%fd440, %fd232, 0d4014000000000000, %fd439;
	add.f64 	%fd441, %fd232, %fd440;
	fma.rn.f64 	%fd442, %fd131, %fd164, %fd441;
	mul.f64 	%fd443, %fd391, %fd442;
	fma.rn.f64 	%fd444, %fd364, %fd437, %fd443;
	fma.rn.f64 	%fd445, %fd232, %fd400, %fd444;
	mul.f64 	%fd446, %fd121, %fd445;
	sub.f64 	%fd1211, %fd1211, %fd446;
	mul.f64 	%fd447, %fd236, 0d401C000000000000;
	mul.f64 	%fd448, %fd121, %fd447;
	sub.f64 	%fd449, %fd448, %fd140;
	mul.f64 	%fd450, %fd160, 0d4010000000000000;
	mul.f64 	%fd451, %fd362, %fd450;
	mul.f64 	%fd452, %fd364, %fd451;
	sub.f64 	%fd453, %fd449, %fd452;
	add.f64 	%fd454, %fd236, %fd236;
	mul.f64 	%fd455, %fd362, %fd454;
	mul.f64 	%fd456, %fd378, %fd455;
	sub.f64 	%fd457, %fd453, %fd456;
	mul.f64 	%fd458, %fd381, %fd455;
	sub.f64 	%fd459, %fd457, %fd458;
	mul.f64 	%fd460, %fd183, 0d4010000000000000;
	mul.f64 	%fd461, %fd129, %fd460;
	fma.rn.f64 	%fd462, %fd236, 0d4014000000000000, %fd461;
	add.f64 	%fd463, %fd165, %fd165;
	fma.rn.f64 	%fd464, %fd131, %fd463, %fd462;
	mul.f64 	%fd465, %fd368, %fd464;
	sub.f64 	%fd466, %fd459, %fd465;
	mul.f64 	%fd467, %fd384, %fd455;
	sub.f64 	%fd468, %fd466, %fd467;
	add.f64 	%fd1210, %fd468, %fd1210;
	mul.f64 	%fd469, %fd241, 0d401C000000000000;
	mul.f64 	%fd470, %fd121, %fd469;
	sub.f64 	%fd471, %fd470, %fd141;
	mul.f64 	%fd472, %fd148, 0d4010000000000000;
	mul.f64 	%fd473, %fd362, %fd472;
	mul.f64 	%fd474, %fd364, %fd473;
	sub.f64 	%fd475, %fd471, %fd474;
	add.f64 	%fd476, %fd241, %fd241;
	mul.f64 	%fd477, %fd362, %fd476;
	mul.f64 	%fd478, %fd378, %fd477;
	sub.f64 	%fd479, %fd475, %fd478;
	add.f64 	%fd480, %fd167, %fd192;
	add.f64 	%fd481, %fd480, %fd480;
	mul.f64 	%fd482, %fd129, %fd481;
	fma.rn.f64 	%fd483, %fd241, 0d4014000000000000, %fd482;
	fma.rn.f64 	%fd484, %fd130, %fd369, %fd483;
	mul.f64 	%fd485, %fd368, %fd484;
	sub.f64 	%fd486, %fd479, %fd485;
	mul.f64 	%fd487, %fd381, %fd477;
	sub.f64 	%fd488, %fd486, %fd487;
	mul.f64 	%fd489, %fd384, %fd477;
	sub.f64 	%fd490, %fd488, %fd489;
	add.f64 	%fd1209, %fd490, %fd1209;
	add.f64 	%fd491, %fd143, %fd149;
	add.f64 	%fd492, %fd491, %fd491;
	mul.f64 	%fd493, %fd121, %fd492;
	add.f64 	%fd494, %fd193, %fd193;
	add.f64 	%fd495, %fd169, %fd494;
	mul.f64 	%fd496, %fd129, %fd495;
	fma.rn.f64 	%fd497, %fd245, 0d4014000000000000, %fd496;
	add.f64 	%fd498, %fd178, %fd178;
	add.f64 	%fd499, %fd167, %fd498;
	fma.rn.f64 	%fd500, %fd130, %fd499, %fd497;
	mul.f64 	%fd501, %fd391, %fd500;
	fma.rn.f64 	%fd502, %fd364, %fd493, %fd501;
	fma.rn.f64 	%fd503, %fd400, %fd245, %fd502;
	mul.f64 	%fd504, %fd121, %fd503;
	sub.f64 	%fd1208, %fd1208, %fd504;
	mul.f64 	%fd505, %fd121, %fd303;
	add.f64 	%fd506, %fd194, %fd194;
	add.f64 	%fd507, %fd170, %fd506;
	mul.f64 	%fd508, %fd129, %fd507;
	fma.rn.f64 	%fd509, %fd249, 0d4014000000000000, %fd508;
	add.f64 	%fd510, %fd180, %fd180;
	fma.rn.f64 	%fd511, %fd130, %fd510, %fd509;
	fma.rn.f64 	%fd512, %fd131, %fd167, %fd511;
	mul.f64 	%fd513, %fd391, %fd512;
	fma.rn.f64 	%fd514, %fd364, %fd505, %fd513;
	fma.rn.f64 	%fd515, %fd400, %fd249, %fd514;
	mul.f64 	%fd516, %fd121, %fd515;
	sub.f64 	%fd1207, %fd1207, %fd516;
	mul.f64 	%fd517, %fd253, 0d401C000000000000;
	mul.f64 	%fd518, %fd121, %fd517;
	sub.f64 	%fd519, %fd518, %fd141;
	mul.f64 	%fd520, %fd144, 0d4010000000000000;
	mul.f64 	%fd521, %fd362, %fd520;
	mul.f64 	%fd522, %fd364, %fd521;
	sub.f64 	%fd523, %fd519, %fd522;
	add.f64 	%fd524, %fd253, %fd253;
	mul.f64 	%fd525, %fd362, %fd524;
	mul.f64 	%fd526, %fd378, %fd525;
	sub.f64 	%fd527, %fd523, %fd526;
	add.f64 	%fd528, %fd196, %fd196;
	mul.f64 	%fd529, %fd129, %fd528;
	fma.rn.f64 	%fd530, %fd253, 0d4014000000000000, %fd529;
	add.f64 	%fd531, %fd181, %fd169;
	add.f64 	%fd532, %fd531, %fd531;
	fma.rn.f64 	%fd533, %fd130, %fd532, %fd530;
	mul.f64 	%fd534, %fd368, %fd533;
	sub.f64 	%fd535, %fd527, %fd534;
	mul.f64 	%fd536, %fd381, %fd525;
	sub.f64 	%fd537, %fd535, %fd536;
	mul.f64 	%fd538, %fd384, %fd525;
	sub.f64 	%fd539, %fd537, %fd538;
	add.f64 	%fd1206, %fd539, %fd1206;
	mul.f64 	%fd540, %fd121, %fd223;
	add.f64 	%fd541, %fd198, %fd198;
	mul.f64 	%fd542, %fd129, %fd541;
	fma.rn.f64 	%fd543, %fd257, 0d4014000000000000, %fd542;
	fma.rn.f64 	%fd544, %fd130, %fd145, %fd182;
	add.f64 	%fd545, %fd170, %fd544;
	fma.rn.f64 	%fd546, %fd130, %fd545, %fd543;
	fma.rn.f64 	%fd547, %fd131, %fd169, %fd546;
	mul.f64 	%fd548, %fd391, %fd547;
	fma.rn.f64 	%fd549, %fd364, %fd540, %fd548;
	fma.rn.f64 	%fd550, %fd400, %fd257, %fd549;
	mul.f64 	%fd551, %fd121, %fd550;
	sub.f64 	%fd1205, %fd1205, %fd551;
	mul.f64 	%fd552, %fd261, 0d401C000000000000;
	mul.f64 	%fd553, %fd121, %fd552;
	sub.f64 	%fd554, %fd553, %fd141;
	add.f64 	%fd555, %fd261, %fd261;
	mul.f64 	%fd556, %fd362, %fd555;
	mul.f64 	%fd557, %fd378, %fd556;
	sub.f64 	%fd558, %fd554, %fd557;
	mul.f64 	%fd559, %fd381, %fd556;
	sub.f64 	%fd560, %fd558, %fd559;
	add.f64 	%fd561, %fd199, %fd199;
	mul.f64 	%fd562, %fd129, %fd561;
	fma.rn.f64 	%fd563, %fd261, 0d4014000000000000, %fd562;
	add.f64 	%fd564, %fd183, %fd183;
	fma.rn.f64 	%fd565, %fd130, %fd564, %fd563;
	add.f64 	%fd566, %fd170, %fd170;
	fma.rn.f64 	%fd567, %fd131, %fd566, %fd565;
	mul.f64 	%fd568, %fd368, %fd567;
	sub.f64 	%fd569, %fd560, %fd568;
	mul.f64 	%fd570, %fd384, %fd556;
	sub.f64 	%fd571, %fd569, %fd570;
	add.f64 	%fd1204, %fd571, %fd1204;
	mul.f64 	%fd572, %fd266, 0d401C000000000000;
	mul.f64 	%fd573, %fd121, %fd572;
	sub.f64 	%fd574, %fd573, %fd142;
	mul.f64 	%fd575, %fd152, 0d4010000000000000;
	mul.f64 	%fd576, %fd362, %fd575;
	mul.f64 	%fd577, %fd364, %fd576;
	sub.f64 	%fd578, %fd574, %fd577;
	add.f64 	%fd579, %fd266, %fd266;
	mul.f64 	%fd580, %fd362, %fd579;
	mul.f64 	%fd581, %fd378, %fd580;
	sub.f64 	%fd582, %fd578, %fd581;
	mul.f64 	%fd583, %fd381, %fd580;
	sub.f64 	%fd584, %fd582, %fd583;
	add.f64 	%fd585, %fd172, %fd205;
	add.f64 	%fd586, %fd585, %fd585;
	mul.f64 	%fd587, %fd129, %fd586;
	fma.rn.f64 	%fd588, %fd266, 0d4014000000000000, %fd587;
	fma.rn.f64 	%fd589, %fd131, %fd369, %fd588;
	mul.f64 	%fd590, %fd368, %fd589;
	sub.f64 	%fd591, %fd584, %fd590;
	mul.f64 	%fd592, %fd384, %fd580;
	sub.f64 	%fd593, %fd591, %fd592;
	add.f64 	%fd1203, %fd593, %fd1203;
	add.f64 	%fd594, %fd153, %fd153;
	mul.f64 	%fd595, %fd121, %fd594;
	fma.rn.f64 	%fd596, %fd129, %fd153, %fd206;
	add.f64 	%fd597, %fd173, %fd596;
	mul.f64 	%fd598, %fd129, %fd597;
	fma.rn.f64 	%fd599, %fd270, 0d4014000000000000, %fd598;
	fma.rn.f64 	%fd600, %fd130, %fd172, %fd599;
	fma.rn.f64 	%fd601, %fd131, %fd498, %fd600;
	mul.f64 	%fd602, %fd391, %fd601;
	fma.rn.f64 	%fd603, %fd364, %fd595, %fd602;
	fma.rn.f64 	%fd604, %fd400, %fd270, %fd603;
	mul.f64 	%fd605, %fd121, %fd604;
	sub.f64 	%fd1202, %fd1202, %fd605;
	add.f64 	%fd606, %fd143, %fd154;
	add.f64 	%fd607, %fd606, %fd606;
	mul.f64 	%fd608, %fd121, %fd607;
	fma.rn.f64 	%fd609, %fd129, %fd154, %fd207;
	add.f64 	%fd610, %fd174, %fd609;
	mul.f64 	%fd611, %fd129, %fd610;
	fma.rn.f64 	%fd612, %fd274, 0d4014000000000000, %fd611;
	add.f64 	%fd613, %fd172, %fd510;
	fma.rn.f64 	%fd614, %fd131, %fd613, %fd612;
	mul.f64 	%fd615, %fd391, %fd614;
	fma.rn.f64 	%fd616, %fd364, %fd608, %fd615;
	fma.rn.f64 	%fd617, %fd400, %fd274, %fd616;
	mul.f64 	%fd618, %fd121, %fd617;
	sub.f64 	%fd1201, %fd1201, %fd618;
	mul.f64 	%fd619, %fd277, 0d401C000000000000;
	mul.f64 	%fd620, %fd121, %fd619;
	sub.f64 	%fd621, %fd620, %fd142;
	add.f64 	%fd622, %fd277, %fd277;
	mul.f64 	%fd623, %fd362, %fd622;
	mul.f64 	%fd624, %fd378, %fd623;
	sub.f64 	%fd625, %fd621, %fd624;
	mul.f64 	%fd626, %fd381, %fd623;
	sub.f64 	%fd627, %fd625, %fd626;
	add.f64 	%fd628, %fd208, %fd208;
	mul.f64 	%fd629, %fd129, %fd628;
	fma.rn.f64 	%fd630, %fd277, 0d4014000000000000, %fd629;
	add.f64 	%fd631, %fd173, %fd173;
	fma.rn.f64 	%fd632, %fd130, %fd631, %fd630;
	add.f64 	%fd633, %fd181, %fd181;
	fma.rn.f64 	%fd634, %fd131, %fd633, %fd632;
	mul.f64 	%fd635, %fd368, %fd634;
	sub.f64 	%fd636, %fd627, %fd635;
	mul.f64 	%fd637, %fd384, %fd623;
	sub.f64 	%fd638, %fd636, %fd637;
	add.f64 	%fd1200, %fd638, %fd1200;
	mul.f64 	%fd639, %fd121, %fd218;
	fma.rn.f64 	%fd640, %fd130, %fd154, %fd209;
	mul.f64 	%fd641, %fd129, %fd640;
	fma.rn.f64 	%fd642, %fd280, 0d4014000000000000, %fd641;
	fma.rn.f64 	%fd643, %fd130, %fd174, %fd642;
	fma.rn.f64 	%fd644, %fd131, %fd173, %fd643;
	fma.rn.f64 	%fd645, %fd131, %fd544, %fd644;
	mul.f64 	%fd646, %fd391, %fd645;
	fma.rn.f64 	%fd647, %fd364, %fd639, %fd646;
	fma.rn.f64 	%fd648, %fd400, %fd280, %fd647;
	mul.f64 	%fd649, %fd121, %fd648;
	sub.f64 	%fd1199, %fd1199, %fd649;
	mul.f64 	%fd650, %fd284, 0d401C000000000000;
	mul.f64 	%fd651, %fd121, %fd650;
	sub.f64 	%fd652, %fd651, %fd142;
	mul.f64 	%fd653, %fd145, 0d4010000000000000;
	mul.f64 	%fd654, %fd362, %fd653;
	mul.f64 	%fd655, %fd364, %fd654;
	sub.f64 	%fd656, %fd652, %fd655;
	add.f64 	%fd657, %fd284, %fd284;
	mul.f64 	%fd658, %fd362, %fd657;
	mul.f64 	%fd659, %fd378, %fd658;
	sub.f64 	%fd660, %fd656, %fd659;
	mul.f64 	%fd661, %fd381, %fd658;
	sub.f64 	%fd662, %fd660, %fd661;
	add.f64 	%fd663, %fd211, %fd211;
	mul.f64 	%fd664, %fd129, %fd663;
	fma.rn.f64 	%fd665, %fd284, 0d4014000000000000, %fd664;
	add.f64 	%fd666, %fd183, %fd174;
	add.f64 	%fd667, %fd666, %fd666;
	fma.rn.f64 	%fd668, %fd131, %fd667, %fd665;
	mul.f64 	%fd669, %fd368, %fd668;
	sub.f64 	%fd670, %fd662, %fd669;
	mul.f64 	%fd671, %fd384, %fd658;
	sub.f64 	%fd672, %fd670, %fd671;
	add.f64 	%fd1198, %fd672, %fd1198;
	mul.f64 	%fd673, %fd288, 0d401C000000000000;
	mul.f64 	%fd674, %fd121, %fd673;
	sub.f64 	%fd675, %fd674, %fd146;
	mul.f64 	%fd676, %fd155, 0d4010000000000000;
	mul.f64 	%fd677, %fd362, %fd676;
	mul.f64 	%fd678, %fd364, %fd677;
	sub.f64 	%fd679, %fd675, %fd678;
	add.f64 	%fd680, %fd288, %fd288;
	mul.f64 	%fd681, %fd362, %fd680;
	mul.f64 	%fd682, %fd378, %fd681;
	sub.f64 	%fd683, %fd679, %fd682;
	mul.f64 	%fd684, %fd288, 0d4014000000000000;
	fma.rn.f64 	%fd685, %fd129, %fd146, %fd184;
	fma.rn.f64 	%fd686, %fd129, %fd685, %fd684;
	mul.f64 	%fd687, %fd192, 0d4010000000000000;
	fma.rn.f64 	%fd688, %fd130, %fd687, %fd686;
	mul.f64 	%fd689, %fd368, %fd688;
	sub.f64 	%fd690, %fd683, %fd689;
	mul.f64 	%fd691, %fd381, %fd681;
	sub.f64 	%fd692, %fd690, %fd691;
	mul.f64 	%fd693, %fd384, %fd681;
	sub.f64 	%fd694, %fd692, %fd693;
	add.f64 	%fd1197, %fd694, %fd1197;
	fma.rn.f64 	%fd695, %fd129, %fd137, %fd148;
	mul.f64 	%fd696, %fd695, 0d4010000000000000;
	mul.f64 	%fd697, %fd121, %fd696;
	mul.f64 	%fd698, %fd291, 0d4014000000000000;
	fma.rn.f64 	%fd699, %fd129, %fd187, %fd698;
	mul.f64 	%fd700, %fd193, 0d4010000000000000;
	fma.rn.f64 	%fd701, %fd129, %fd146, %fd700;
	fma.rn.f64 	%fd702, %fd130, %fd701, %fd699;
	mul.f64 	%fd703, %fd391, %fd702;
	fma.rn.f64 	%fd704, %fd364, %fd697, %fd703;
	fma.rn.f64 	%fd705, %fd400, %fd291, %fd704;
	mul.f64 	%fd706, %fd121, %fd705;
	sub.f64 	%fd1196, %fd1196, %fd706;
	mul.f64 	%fd707, %fd157, 0d4010000000000000;
	mul.f64 	%fd708, %fd121, %fd707;
	mul.f64 	%fd709, %fd294, 0d4014000000000000;
	fma.rn.f64 	%fd710, %fd129, %fd188, %fd709;
	mul.f64 	%fd711, %fd194, 0d4010000000000000;
	fma.rn.f64 	%fd712, %fd130, %fd711, %fd710;
	fma.rn.f64 	%fd713, %fd131, %fd184, %fd712;
	mul.f64 	%fd714, %fd391, %fd713;
	fma.rn.f64 	%fd715, %fd364, %fd708, %fd714;
	fma.rn.f64 	%fd716, %fd400, %fd294, %fd715;
	mul.f64 	%fd717, %fd121, %fd716;
	sub.f64 	%fd1195, %fd1195, %fd717;
	mul.f64 	%fd718, %fd300, 0d401C000000000000;
	mul.f64 	%fd719, %fd121, %fd718;
	sub.f64 	%fd720, %fd719, %fd146;
	fma.rn.f64 	%fd721, %fd149, 0d4000000000000000, %fd158;
	mul.f64 	%fd722, %fd721, 0d4010000000000000;
	mul.f64 	%fd723, %fd362, %fd722;
	mul.f64 	%fd724, %fd364, %fd723;
	sub.f64 	%fd725, %fd720, %fd724;
	add.f64 	%fd726, %fd300, %fd300;
	mul.f64 	%fd727, %fd362, %fd726;
	mul.f64 	%fd728, %fd378, %fd727;
	sub.f64 	%fd729, %fd725, %fd728;
	add.f64 	%fd730, %fd187, %fd528;
	add.f64 	%fd731, %fd730, %fd730;
	mul.f64 	%fd732, %fd130, %fd731;
	fma.rn.f64 	%fd733, %fd300, 0d4014000000000000, %fd732;
	mul.f64 	%fd734, %fd368, %fd733;
	sub.f64 	%fd735, %fd729, %fd734;
	mul.f64 	%fd736, %fd381, %fd727;
	sub.f64 	%fd737, %fd735, %fd736;
	mul.f64 	%fd738, %fd384, %fd727;
	sub.f64 	%fd739, %fd737, %fd738;
	add.f64 	%fd1194, %fd739, %fd1194;
	fma.rn.f64 	%fd740, %fd130, %fd138, %fd150;
	mul.f64 	%fd741, %fd740, 0d4010000000000000;
	mul.f64 	%fd742, %fd121, %fd741;
	fma.rn.f64 	%fd743, %fd198, 0d4010000000000000, %fd188;
	mul.f64 	%fd744, %fd130, %fd743;
	fma.rn.f64 	%fd745, %fd305, 0d4014000000000000, %fd744;
	fma.rn.f64 	%fd746, %fd131, %fd187, %fd745;
	mul.f64 	%fd747, %fd391, %fd746;
	fma.rn.f64 	%fd748, %fd364, %fd742, %fd747;
	fma.rn.f64 	%fd749, %fd400, %fd305, %fd748;
	mul.f64 	%fd750, %fd121, %fd749;
	sub.f64 	%fd1193, %fd1193, %fd750;
	mul.f64 	%fd751, %fd309, 0d401C000000000000;
	mul.f64 	%fd752, %fd121, %fd751;
	sub.f64 	%fd753, %fd752, %fd146;
	sub.f64 	%fd754, %fd753, %fd452;
	add.f64 	%fd755, %fd309, %fd309;
	mul.f64 	%fd756, %fd362, %fd755;
	mul.f64 	%fd757, %fd378, %fd756;
	sub.f64 	%fd758, %fd754, %fd757;
	mul.f64 	%fd759, %fd381, %fd756;
	sub.f64 	%fd760, %fd758, %fd759;
	mul.f64 	%fd761, %fd309, 0d4014000000000000;
	mul.f64 	%fd762, %fd199, 0d4010000000000000;
	fma.rn.f64 	%fd763, %fd130, %fd762, %fd761;
	add.f64 	%fd764, %fd188, %fd188;
	fma.rn.f64 	%fd765, %fd131, %fd764, %fd763;
	mul.f64 	%fd766, %fd368, %fd765;
	sub.f64 	%fd767, %fd760, %fd766;
	mul.f64 	%fd768, %fd384, %fd756;
	sub.f64 	%fd769, %fd767, %fd768;
	add.f64 	%fd1192, %fd769, %fd1192;
	mul.f64 	%fd770, %fd313, 0d401C000000000000;
	mul.f64 	%fd771, %fd121, %fd770;
	sub.f64 	%fd772, %fd771, %fd147;
	add.f64 	%fd773, %fd313, %fd313;
	mul.f64 	%fd774, %fd362, %fd773;
	mul.f64 	%fd775, %fd378, %fd774;
	sub.f64 	%fd776, %fd772, %fd775;
	mul.f64 	%fd777, %fd381, %fd774;
	sub.f64 	%fd778, %fd776, %fd777;
	mul.f64 	%fd779, %fd313, 0d4014000000000000;
	fma.rn.f64 	%fd780, %fd129, %fd147, %fd189;
	fma.rn.f64 	%fd781, %fd129, %fd780, %fd779;
	add.f64 	%fd782, %fd205, %fd205;
	fma.rn.f64 	%fd783, %fd130, %fd782, %fd781;
	add.f64 	%fd784, %fd192, %fd192;
	fma.rn.f64 	%fd785, %fd131, %fd784, %fd783;
	mul.f64 	%fd786, %fd368, %fd785;
	sub.f64 	%fd787, %fd778, %fd786;
	mul.f64 	%fd788, %fd384, %fd774;
	sub.f64 	%fd789, %fd787, %fd788;
	add.f64 	%fd1191, %fd789, %fd1191;
	add.f64 	%fd790, %fd152, %fd152;
	mul.f64 	%fd791, %fd121, %fd790;
	mul.f64 	%fd792, %fd316, 0d4014000000000000;
	fma.rn.f64 	%fd793, %fd129, %fd190, %fd792;
	fma.rn.f64 	%fd794, %fd129, %fd147, %fd596;
	fma.rn.f64 	%fd795, %fd130, %fd794, %fd793;
	fma.rn.f64 	%fd796, %fd131, %fd494, %fd795;
	mul.f64 	%fd797, %fd391, %fd796;
	fma.rn.f64 	%fd798, %fd364, %fd791, %fd797;
	fma.rn.f64 	%fd799, %fd400, %fd316, %fd798;
	mul.f64 	%fd800, %fd121, %fd799;
	sub.f64 	%fd1190, %fd1190, %fd800;
	add.f64 	%fd801, %fd148, %fd148;
	mul.f64 	%fd802, %fd121, %fd801;
	mul.f64 	%fd803, %fd319, 0d4014000000000000;
	fma.rn.f64 	%fd804, %fd129, %fd191, %fd803;
	fma.rn.f64 	%fd805, %fd130, %fd609, %fd804;
	fma.rn.f64 	%fd806, %fd131, %fd189, %fd805;
	fma.rn.f64 	%fd807, %fd131, %fd506, %fd806;
	mul.f64 	%fd808, %fd391, %fd807;
	fma.rn.f64 	%fd809, %fd364, %fd802, %fd808;
	fma.rn.f64 	%fd810, %fd400, %fd319, %fd809;
	mul.f64 	%fd811, %fd121, %fd810;
	sub.f64 	%fd1189, %fd1189, %fd811;
	mul.f64 	%fd812, %fd323, 0d401C000000000000;
	mul.f64 	%fd813, %fd121, %fd812;
	sub.f64 	%fd814, %fd813, %fd147;
	mul.f64 	%fd815, %fd153, 0d4010000000000000;
	mul.f64 	%fd816, %fd362, %fd815;
	mul.f64 	%fd817, %fd364, %fd816;
	sub.f64 	%fd818, %fd814, %fd817;
	add.f64 	%fd819, %fd323, %fd323;
	mul.f64 	%fd820, %fd362, %fd819;
	mul.f64 	%fd821, %fd378, %fd820;
	sub.f64 	%fd822, %fd818, %fd821;
	mul.f64 	%fd823, %fd381, %fd820;
	sub.f64 	%fd824, %fd822, %fd823;
	add.f64 	%fd825, %fd190, %fd208;
	add.f64 	%fd826, %fd825, %fd825;
	mul.f64 	%fd827, %fd130, %fd826;
	fma.rn.f64 	%fd828, %fd323, 0d4014000000000000, %fd827;
	fma.rn.f64 	%fd829, %fd131, %fd528, %fd828;
	mul.f64 	%fd830, %fd368, %fd829;
	sub.f64 	%fd831, %fd824, %fd830;
	mul.f64 	%fd832, %fd384, %fd820;
	sub.f64 	%fd833, %fd831, %fd832;
	add.f64 	%fd1188, %fd833, %fd1188;
	add.f64 	%fd834, %fd149, %fd154;
	add.f64 	%fd835, %fd834, %fd834;
	mul.f64 	%fd836, %fd121, %fd835;
	add.f64 	%fd837, %fd191, %fd640;
	mul.f64 	%fd838, %fd130, %fd837;
	fma.rn.f64 	%fd839, %fd327, 0d4014000000000000, %fd838;
	add.f64 	%fd840, %fd190, %fd541;
	fma.rn.f64 	%fd841, %fd131, %fd840, %fd839;
	mul.f64 	%fd842, %fd391, %fd841;
	fma.rn.f64 	%fd843, %fd364, %fd836, %fd842;
	fma.rn.f64 	%fd844, %fd400, %fd327, %fd843;
	mul.f64 	%fd845, %fd121, %fd844;
	sub.f64 	%fd1187, %fd1187, %fd845;
	mul.f64 	%fd846, %fd331, 0d401C000000000000;
	mul.f64 	%fd847, %fd121, %fd846;
	sub.f64 	%fd848, %fd847, %fd147;
	mul.f64 	%fd849, %fd150, 0d4010000000000000;
	mul.f64 	%fd850, %fd362, %fd849;
	mul.f64 	%fd851, %fd364, %fd850;
	sub.f64 	%fd852, %fd848, %fd851;
	add.f64 	%fd853, %fd331, %fd331;
	mul.f64 	%fd854, %fd362, %fd853;
	mul.f64 	%fd855, %fd378, %fd854;
	sub.f64 	%fd856, %fd852, %fd855;
	mul.f64 	%fd857, %fd381, %fd854;
	sub.f64 	%fd858, %fd856, %fd857;
	mul.f64 	%fd859, %fd130, %fd663;
	fma.rn.f64 	%fd860, %fd331, 0d4014000000000000, %fd859;
	add.f64 	%fd861, %fd199, %fd191;
	add.f64 	%fd862, %fd861, %fd861;
	fma.rn.f64 	%fd863, %fd131, %fd862, %fd860;
	mul.f64 	%fd864, %fd368, %fd863;
	sub.f64 	%fd865, %fd858, %fd864;
	mul.f64 	%fd866, %fd384, %fd854;
	sub.f64 	%fd867, %fd865, %fd866;
	add.f64 	%fd1186, %fd867, %fd1186;
	mul.f64 	%fd868, %fd335, 0d401C000000000000;
	mul.f64 	%fd869, %fd121, %fd868;
	sub.f64 	%fd870, %fd869, %fd151;
	sub.f64 	%fd871, %fd870, %fd678;
	add.f64 	%fd872, %fd335, %fd335;
	mul.f64 	%fd873, %fd362, %fd872;
	mul.f64 	%fd874, %fd378, %fd873;
	sub.f64 	%fd875, %fd871, %fd874;
	mul.f64 	%fd876, %fd381, %fd873;
	sub.f64 	%fd877, %fd875, %fd876;
	mul.f64 	%fd878, %fd335, 0d4014000000000000;
	fma.rn.f64 	%fd879, %fd129, %fd151, %fd200;
	fma.rn.f64 	%fd880, %fd129, %fd879, %fd878;
	mul.f64 	%fd881, %fd205, 0d4010000000000000;
	fma.rn.f64 	%fd882, %fd131, %fd881, %fd880;
	mul.f64 	%fd883, %fd368, %fd882;
	sub.f64 	%fd884, %fd877, %fd883;
	mul.f64 	%fd885, %fd384, %fd873;
	sub.f64 	%fd886, %fd884, %fd885;
	add.f64 	%fd1185, %fd886, %fd1185;
	mul.f64 	%fd887, %fd156, 0d4010000000000000;
	mul.f64 	%fd888, %fd121, %fd887;
	mul.f64 	%fd889, %fd338, 0d4014000000000000;
	fma.rn.f64 	%fd890, %fd129, %fd201, %fd889;
	fma.rn.f64 	%fd891, %fd130, %fd200, %fd890;
	mul.f64 	%fd892, %fd206, 0d4010000000000000;
	fma.rn.f64 	%fd893, %fd131, %fd892, %fd891;
	mul.f64 	%fd894, %fd391, %fd893;
	fma.rn.f64 	%fd895, %fd364, %fd888, %fd894;
	fma.rn.f64 	%fd896, %fd400, %fd338, %fd895;
	mul.f64 	%fd897, %fd121, %fd896;
	sub.f64 	%fd1184, %fd1184, %fd897;
	fma.rn.f64 	%fd898, %fd129, %fd138, %fd152;
	mul.f64 	%fd899, %fd898, 0d4010000000000000;
	mul.f64 	%fd900, %fd121, %fd899;
	mul.f64 	%fd901, %fd341, 0d4014000000000000;
	fma.rn.f64 	%fd902, %fd129, %fd204, %fd901;
	mul.f64 	%fd903, %fd207, 0d4010000000000000;
	fma.rn.f64 	%fd904, %fd129, %fd151, %fd903;
	fma.rn.f64 	%fd905, %fd131, %fd904, %fd902;
	mul.f64 	%fd906, %fd391, %fd905;
	fma.rn.f64 	%fd907, %fd364, %fd900, %fd906;
	fma.rn.f64 	%fd908, %fd400, %fd341, %fd907;
	mul.f64 	%fd909, %fd121, %fd908;
	sub.f64 	%fd1183, %fd1183, %fd909;
	mul.f64 	%fd910, %fd345, 0d401C000000000000;
	mul.f64 	%fd911, %fd121, %fd910;
	sub.f64 	%fd912, %fd911, %fd151;
	sub.f64 	%fd913, %fd912, %fd419;
	add.f64 	%fd914, %fd345, %fd345;
	mul.f64 	%fd915, %fd362, %fd914;
	mul.f64 	%fd916, %fd378, %fd915;
	sub.f64 	%fd917, %fd913, %fd916;
	mul.f64 	%fd918, %fd381, %fd915;
	sub.f64 	%fd919, %fd917, %fd918;
	mul.f64 	%fd920, %fd345, 0d4014000000000000;
	fma.rn.f64 	%fd921, %fd130, %fd151, %fd201;
	fma.rn.f64 	%fd922, %fd130, %fd921, %fd920;
	mul.f64 	%fd923, %fd208, 0d4010000000000000;
	fma.rn.f64 	%fd924, %fd131, %fd923, %fd922;
	mul.f64 	%fd925, %fd368, %fd924;
	sub.f64 	%fd926, %fd919, %fd925;
	mul.f64 	%fd927, %fd384, %fd915;
	sub.f64 	%fd928, %fd926, %fd927;
	add.f64 	%fd1182, %fd928, %fd1182;
	fma.rn.f64 	%fd929, %fd130, %fd138, %fd153;
	mul.f64 	%fd930, %fd929, 0d4010000000000000;
	mul.f64 	%fd931, %fd121, %fd930;
	mul.f64 	%fd932, %fd348, 0d4014000000000000;
	fma.rn.f64 	%fd933, %fd130, %fd204, %fd932;
	mul.f64 	%fd934, %fd209, 0d4010000000000000;
	fma.rn.f64 	%fd935, %fd130, %fd151, %fd934;
	fma.rn.f64 	%fd936, %fd131, %fd935, %fd933;
	mul.f64 	%fd937, %fd391, %fd936;
	fma.rn.f64 	%fd938, %fd364, %fd931, %fd937;
	fma.rn.f64 	%fd939, %fd400, %fd348, %fd938;
	mul.f64 	%fd940, %fd121, %fd939;
	sub.f64 	%fd1181, %fd1181, %fd940;
	mul.f64 	%fd941, %fd354, 0d401C000000000000;
	mul.f64 	%fd942, %fd121, %fd941;
	sub.f64 	%fd943, %fd942, %fd151;
	add.f64 	%fd944, %fd160, %fd351;
	mul.f64 	%fd945, %fd944, 0d4010000000000000;
	mul.f64 	%fd946, %fd362, %fd945;
	mul.f64 	%fd947, %fd364, %fd946;
	sub.f64 	%fd948, %fd943, %fd947;
	add.f64 	%fd949, %fd354, %fd354;
	mul.f64 	%fd950, %fd362, %fd949;
	mul.f64 	%fd951, %fd378, %fd950;
	sub.f64 	%fd952, %fd948, %fd951;
	mul.f64 	%fd953, %fd381, %fd950;
	sub.f64 	%fd954, %fd952, %fd953;
	add.f64 	%fd955, %fd204, %fd663;
	add.f64 	%fd956, %fd955, %fd955;
	mul.f64 	%fd957, %fd131, %fd956;
	fma.rn.f64 	%fd958, %fd354, 0d4014000000000000, %fd957;
	mul.f64 	%fd959, %fd368, %fd958;
	sub.f64 	%fd960, %fd954, %fd959;
	mul.f64 	%fd961, %fd384, %fd950;
	sub.f64 	%fd962, %fd960, %fd961;
	add.f64 	%fd1180, %fd962, %fd1180;
	add.s32 	%r150, %r150, 1;
	setp.ne.s32 	%p3, %r150, 0;
	add.s32 	%r149, %r149, %r143;
	add.s32 	%r148, %r148, %r143;
	add.s32 	%r147, %r147, %r143;
	@%p3 bra 	$L__BB1_3;
	mov.u32 	%r66, %tid.x;
	shl.b32 	%r67, %r66, 3;
	mov.u32 	%r68, _ZZ21kin_ov_GPU_kernel_2_2PKjPKdS2_S2_S2_S2_S2_S2_S2_S2_S2_S2_S0_S0_jjPdS3_E14Hcore_block_sh;
	add.s32 	%r69, %r68, %r67;
	st.shared.f64 	[%r69], %fd1215;
	st.shared.f64 	[%r69+1024], %fd1214;
	st.shared.f64 	[%r69+2048], %fd1213;
	st.shared.f64 	[%r69+3072], %fd1212;
	st.shared.f64 	[%r69+4096], %fd1211;
	st.shared.f64 	[%r69+5120], %fd1210;
	st.shared.f64 	[%r69+6144], %fd1209;
	st.shared.f64 	[%r69+7168], %fd1208;
	st.shared.f64 	[%r69+8192], %fd1207;
	st.shared.f64 	[%r69+9216], %fd1206;
	st.shared.f64 	[%r69+10240], %fd1205;
	st.shared.f64 	[%r69+11264], %fd1204;
	st.shared.f64 	[%r69+12288], %fd1203;
	st.shared.f64 	[%r69+13312], %fd1202;
	st.shared.f64 	[%r69+14336], %fd1201;
	st.shared.f64 	[%r69+15360], %fd1200;
	st.shared.f64 	[%r69+16384], %fd1199;
	st.shared.f64 	[%r69+17408], %fd1198;
	st.shared.f64 	[%r69+18432], %fd1197;
	st.shared.f64 	[%r69+19456], %fd1196;
	st.shared.f64 	[%r69+20480], %fd1195;
	st.shared.f64 	[%r69+21504], %fd1194;
	st.shared.f64 	[%r69+22528], %fd1193;
	st.shared.f64 	[%r69+23552], %fd1192;
	st.shared.f64 	[%r69+24576], %fd1191;
	st.shared.f64 	[%r69+25600], %fd1190;
	st.shared.f64 	[%r69+26624], %fd1189;
	st.shared.f64 	[%r69+27648], %fd1188;
	st.shared.f64 	[%r69+28672], %fd1187;
	st.shared.f64 	[%r69+29696], %fd1186;
	st.shared.f64 	[%r69+30720], %fd1185;
	st.shared.f64 	[%r69+31744], %fd1184;
	st.shared.f64 	[%r69+32768], %fd1183;
	st.shared.f64 	[%r69+33792], %fd1182;
	st.shared.f64 	[%r69+34816], %fd1181;
	st.shared.f64 	[%r69+35840], %fd1180;
$L__BB1_5:
	ld.param.u64 	%rd348, [_Z21kin_ov_GPU_kernel_2_2PKjPKdS2_S2_S2_S2_S2_S2_S2_S2_S2_S2_S0_S0_jjPdS3__param_17];
	ld.param.u64 	%rd346, [_Z21kin_ov_GPU_kernel_2_2PKjPKdS2_S2_S2_S2_S2_S2_S2_S2_S2_S2_S0_S0_jjPdS3__param_16];
	ld.param.u32 	%r146, [_Z21kin_ov_GPU_kernel_2_2PKjPKdS2_S2_S2_S2_S2_S2_S2_S2_S2_S2_S0_S0_jjPdS3__param_15];
	cvta.to.global.u64 	%rd124, %rd346;
	setp.eq.s32 	%p4, %r6, %r5;
	selp.f64 	%fd963, 0d3FE0000000000000, 0d3FF0000000000000, %p4;
	mad.lo.s32 	%r70, %r6, %r146, %r5;
	cvta.to.global.u64 	%rd125, %rd348;
	mul.wide.u32 	%rd126, %r70, 8;
	add.s64 	%rd127, %rd125, %rd126;
	ld.global.f64 	%fd964, [%rd127];
	mad.lo.s32 	%r71, %r5, %r146, %r6;
	mul.wide.u32 	%rd128, %r71, 8;
	add.s64 	%rd129, %rd125, %rd128;
	st.global.f64 	[%rd129], %fd964;
	add.s64 	%rd130, %rd124, %rd126;
	ld.global.f64 	%fd965, [%rd130];
	fma.rn.f64 	%fd966, %fd963, %fd1215, %fd965;
	st.global.f64 	[%rd130], %fd966;
	add.s64 	%rd131, %rd124, %rd128;
	ld.global.f64 	%fd967, [%rd131];
	fma.rn.f64 	%fd968, %fd963, %fd1215, %fd967;
	st.global.f64 	[%rd131], %fd968;
	add.s32 	%r72, %r70, %r146;
	mul.wide.u32 	%rd132, %r72, 8;
	add.s64 	%rd133, %rd125, %rd132;
	ld.global.f64 	%fd969, [%rd133];
	add.s32 	%r73, %r71, 1;
	mul.wide.u32 	%rd134, %r73, 8;
	add.s64 	%rd135, %rd125, %rd134;
	st.global.f64 	[%rd135], %fd969;
	add.s64 	%rd136, %rd124, %rd132;
	ld.global.f64 	%fd970, [%rd136];
	fma.rn.f64 	%fd971, %fd963, %fd1214, %fd970;
	st.global.f64 	[%rd136], %fd971;
	add.s64 	%rd137, %rd124, %rd134;
	ld.global.f64 	%fd972, [%rd137];
	fma.rn.f64 	%fd973, %fd963, %fd1214, %fd972;
	st.global.f64 	[%rd137], %fd973;
	add.s32 	%r74, %r72, %r146;
	mul.wide.u32 	%rd138, %r74, 8;
	add.s64 	%rd139, %rd125, %rd138;
	ld.global.f64 	%fd974, [%rd139];
	add.s32 	%r75, %r71, 2;
	mul.wide.u32 	%rd140, %r75, 8;
	add.s64 	%rd141, %rd125, %rd140;
	st.global.f64 	[%rd141], %fd974;
	add.s64 	%rd142, %rd124, %rd138;
	ld.global.f64 	%fd975, [%rd142];
	fma.rn.f64 	%fd976, %fd963, %fd1213, %fd975;
	st.global.f64 	[%rd142], %fd976;
	add.s64 	%rd143, %rd124, %rd140;
	ld.global.f64 	%fd977, [%rd143];
	fma.rn.f64 	%fd978, %fd963, %fd1213, %fd977;
	st.global.f64 	[%rd143], %fd978;
	add.s32 	%r76, %r74, %r146;
	mul.wide.u32 	%rd144, %r76, 8;
	add.s64 	%rd145, %rd125, %rd144;
	ld.global.f64 	%fd979, [%rd145];
	add.s32 	%r77, %r71, 3;
	mul.wide.u32 	%rd146, %r77, 8;
	add.s64 	%rd147, %rd125, %rd146;
	st.global.f64 	[%rd147], %fd979;
	add.s64 	%rd148, %rd124, %rd144;
	ld.global.f64 	%fd980, [%rd148];
	fma.rn.f64 	%fd981, %fd963, %fd1212, %fd980;
	st.global.f64 	[%rd148], %fd981;
	add.s64 	%rd149, %rd124, %rd146;
	ld.global.f64 	%fd982, [%rd149];
	fma.rn.f64 	%fd983, %fd963, %fd1212, %fd982;
	st.global.f64 	[%rd149], %fd983;
	add.s32 	%r78, %r76, %r146;
	mul.wide.u32 	%rd150, %r78, 8;
	add.s64 	%rd151, %rd125, %rd150;
	ld.global.f64 	%fd984, [%rd151];
	add.s32 	%r79, %r71, 4;
	mul.wide.u32 	%rd152, %r79, 8;
	add.s64 	%rd153, %rd125, %rd152;
	st.global.f64 	[%rd153], %fd984;
	add.s64 	%rd154, %rd124, %rd150;
	ld.global.f64 	%fd985, [%rd154];
	fma.rn.f64 	%fd986, %fd963, %fd1211, %fd985;
	st.global.f64 	[%rd154], %fd986;
	add.s64 	%rd155, %rd124, %rd152;
	ld.global.f64 	%fd987, [%rd155];
	fma.rn.f64 	%fd988, %fd963, %fd1211, %fd987;
	st.global.f64 	[%rd155], %fd988;
	add.s32 	%r80, %r78, %r146;
	mul.wide.u32 	%rd156, %r80, 8;
	add.s64 	%rd157, %rd125, %rd156;
	ld.global.f64 	%fd989, [%rd157];
	add.s32 	%r81, %r71, 5;
	mul.wide.u32 	%rd158, %r81, 8;
	add.s64 	%rd159, %rd125, %rd158;
	st.global.f64 	[%rd159], %fd989;
	add.s64 	%rd160, %rd124, %rd156;
	ld.global.f64 	%fd990, [%rd160];
	fma.rn.f64 	%fd991, %fd963, %fd1210, %fd990;
	st.global.f64 	[%rd160], %fd991;
	add.s64 	%rd161, %rd124, %rd158;
	ld.global.f64 	%fd992, [%rd161];
	fma.rn.f64 	%fd993, %fd963, %fd1210, %fd992;
	st.global.f64 	[%rd161], %fd993;
	add.s32 	%r82, %r70, 1;
	mul.wide.u32 	%rd162, %r82, 8;
	add.s64 	%rd163, %rd125, %rd162;
	ld.global.f64 	%fd994, [%rd163];
	add.s32 	%r83, %r71, %r146;
	mul.wide.u32 	%rd164, %r83, 8;
	add.s64 	%rd165, %rd125, %rd164;
	st.global.f64 	[%rd165], %fd994;
	add.s64 	%rd166, %rd124, %rd162;
	ld.global.f64 	%fd995, [%rd166];
	fma.rn.f64 	%fd996, %fd963, %fd1209, %fd995;
	st.global.f64 	[%rd166], %fd996;
	add.s64 	%rd167, %rd124, %rd164;
	ld.global.f64 	%fd997, [%rd167];
	fma.rn.f64 	%fd998, %fd963, %fd1209, %fd997;
	st.global.f64 	[%rd167], %fd998;
	add.s32 	%r84, %r72, 1;
	mul.wide.u32 	%rd168, %r84, 8;
	add.s64 	%rd169, %rd125, %rd168;
	ld.global.f64 	%fd999, [%rd169];
	add.s32 	%r85, %r83, 1;
	mul.wide.u32 	%rd170, %r85, 8;
	add.s64 	%rd171, %rd125, %rd170;
	st.global.f64 	[%rd171], %fd999;
	add.s64 	%rd172, %rd124, %rd168;
	ld.global.f64 	%fd1000, [%rd172];
	fma.rn.f64 	%fd1001, %fd963, %fd1208, %fd1000;
	st.global.f64 	[%rd172], %fd1001;
	add.s64 	%rd173, %rd124, %rd170;
	ld.global.f64 	%fd1002, [%rd173];
	fma.rn.f64 	%fd1003, %fd963, %fd1208, %fd1002;
	st.global.f64 	[%rd173], %fd1003;
	add.s32 	%r86, %r74, 1;
	mul.wide.u32 	%rd174, %r86, 8;
	add.s64 	%rd175, %rd125, %rd174;
	ld.global.f64 	%fd1004, [%rd175];
	add.s32 	%r87, %r83, 2;
	mul.wide.u32 	%rd176, %r87, 8;
	add.s64 	%rd177, %rd125, %rd176;
	st.global.f64 	[%rd177], %fd1004;
	add.s64 	%rd178, %rd124, %rd174;
	ld.global.f64 	%fd1005, [%rd178];
	fma.rn.f64 	%fd1006, %fd963, %fd1207, %fd1005;
	st.global.f64 	[%rd178], %fd1006;
	add.s64 	%rd179, %rd124, %rd176;
	ld.global.f64 	%fd1007, [%rd179];
	fma.rn.f64 	%fd1008, %fd963, %fd1207, %fd1007;
	st.global.f64 	[%rd179], %fd1008;
	add.s32 	%r88, %r76, 1;
	mul.wide.u32 	%rd180, %r88, 8;
	add.s64 	%rd181, %rd125, %rd180;
	ld.global.f64 	%fd1009, [%rd181];
	add.s32 	%r89, %r83, 3;
	mul.wide.u32 	%rd182, %r89, 8;
	add.s64 	%rd183, %rd125, %rd182;
	st.global.f64 	[%rd183], %fd1009;
	add.s64 	%rd184, %rd124, %rd180;
	ld.global.f64 	%fd1010, [%rd184];
	fma.rn.f64 	%fd1011, %fd963, %fd1206, %fd1010;
	st.global.f64 	[%rd184], %fd1011;
	add.s64 	%rd185, %rd124, %rd182;
	ld.global.f64 	%fd1012, [%rd185];
	fma.rn.f64 	%fd1013, %fd963, %fd1206, %fd1012;
	st.global.f64 	[%rd185], %fd1013;
	add.s32 	%r90, %r78, 1;
	mul.wide.u32 	%rd186, %r90, 8;
	add.s64 	%rd187, %rd125, %rd186;
	ld.global.f64 	%fd1014, [%rd187];
	add.s32 	%r91, %r83, 4;
	mul.wide.u32 	%rd188, %r91, 8;
	add.s64 	%rd189, %rd125, %rd188;
	st.global.f64 	[%rd189], %fd1014;
	add.s64 	%rd190, %rd124, %rd186;
	ld.global.f64 	%fd1015, [%rd190];
	fma.rn.f64 	%fd1016, %fd963, %fd1205, %fd1015;
	st.global.f64 	[%rd190], %fd1016;
	add.s64 	%rd191, %rd124, %rd188;
	ld.global.f64 	%fd1017, [%rd191];
	fma.rn.f64 	%fd1018, %fd963, %fd1205, %fd1017;
	st.global.f64 	[%rd191], %fd1018;
	add.s32 	%r92, %r80, 1;
	mul.wide.u32 	%rd192, %r92, 8;
	add.s64 	%rd193, %rd125, %rd192;
	ld.global.f64 	%fd1019, [%rd193];
	add.s32 	%r93, %r83, 5;
	mul.wide.u32 	%rd194, %r93, 8;
	add.s64 	%rd195, %rd125, %rd194;
	st.global.f64 	[%rd195], %fd1019;
	add.s64 	%rd196, %rd124, %rd192;
	ld.global.f64 	%fd1020, [%rd196];
	fma.rn.f64 	%fd1021, %fd963, %fd1204, %fd1020;
	st.global.f64 	[%rd196], %fd1021;
	add.s64 	%rd197, %rd124, %rd194;
	ld.global.f64 	%fd1022, [%rd197];
	fma.rn.f64 	%fd1023, %fd963, %fd1204, %fd1022;
	st.global.f64 	[%rd197], %fd1023;
	add.s32 	%r94, %r70, 2;
	mul.wide.u32 	%rd198, %r94, 8;
	add.s64 	%rd199, %rd125, %rd198;
	ld.global.f64 	%fd1024, [%rd199];
	add.s32 	%r95, %r83, %r146;
	mul.wide.u32 	%rd200, %r95, 8;
	add.s64 	%rd201, %rd125, %rd200;
	st.global.f64 	[%rd201], %fd1024;
	add.s64 	%rd202, %rd124, %rd198;
	ld.global.f64 	%fd1025, [%rd202];
	fma.rn.f64 	%fd1026, %fd963, %fd1203, %fd1025;
	st.global.f64 	[%rd202], %fd1026;
	add.s64 	%rd203, %rd124, %rd200;
	ld.global.f64 	%fd1027, [%rd203];
	fma.rn.f64 	%fd1028, %fd963, %fd1203, %fd1027;
	st.global.f64 	[%rd203], %fd1028;
	add.s32 	%r96, %r72, 2;
	mul.wide.u32 	%rd204, %r96, 8;
	add.s64 	%rd205, %rd125, %rd204;
	ld.global.f64 	%fd1029, [%rd205];
	add.s32 	%r97, %r95, 1;
	mul.wide.u32 	%rd206, %r97, 8;
	add.s64 	%rd207, %rd125, %rd206;
	st.global.f64 	[%rd207], %fd1029;
	add.s64 	%rd208, %rd124, %rd204;
	ld.global.f64 	%fd1030, [%rd208];
	fma.rn.f64 	%fd1031, %fd963, %fd1202, %fd1030;
	st.global.f64 	[%rd208], %fd1031;
	add.s64 	%rd209, %rd124, %rd206;
	ld.global.f64 	%fd1032, [%rd209];
	fma.rn.f64 	%fd1033, %fd963, %fd1202, %fd1032;
	st.global.f64 	[%rd209], %fd1033;
	add.s32 	%r98, %r74, 2;
	mul.wide.u32 	%rd210, %r98, 8;
	add.s64 	%rd211, %rd125, %rd210;
	ld.global.f64 	%fd1034, [%rd211];
	add.s32 	%r99, %r95, 2;
	mul.wide.u32 	%rd212, %r99, 8;
	add.s64 	%rd213, %rd125, %rd212;
	st.global.f64 	[%rd213], %fd1034;
	add.s64 	%rd214, %rd124, %rd210;
	ld.global.f64 	%fd1035, [%rd214];
	fma.rn.f64 	%fd1036, %fd963, %fd1201, %fd1035;
	st.global.f64 	[%rd214], %fd1036;
	add.s64 	%rd215, %rd124, %rd212;
	ld.global.f64 	%fd1037, [%rd215];
	fma.rn.f64 	%fd1038, %fd963, %fd1201, %fd1037;
	st.global.f64 	[%rd215], %fd1038;
	add.s32 	%r100, %r76, 2;
	mul.wide.u32 	%rd216, %r100, 8;
	add.s64 	%rd217, %rd125, %rd216;
	ld.global.f64 	%fd1039, [%rd217];
	add.s32 	%r101, %r95, 3;
	mul.wide.u32 	%rd218, %r101, 8;
	add.s64 	%rd219, %rd125, %rd218;
	st.global.f64 	[%rd219], %fd1039;
	add.s64 	%rd220, %rd124, %rd216;
	ld.global.f64 	%fd1040, [%rd220];
	fma.rn.f64 	%fd1041, %fd963, %fd1200, %fd1040;
	st.global.f64 	[%rd220], %fd1041;
	add.s64 	%rd221, %rd124, %rd218;
	ld.global.f64 	%fd1042, [%rd221];
	fma.rn.f64 	%fd1043, %fd963, %fd1200, %fd1042;
	st.global.f64 	[%rd221], %fd1043;
	add.s32 	%r102, %r78, 2;
	mul.wide.u32 	%rd222, %r102, 8;
	add.s64 	%rd223, %rd125, %rd222;
	ld.global.f64 	%fd1044, [%rd223];
	add.s32 	%r103, %r95, 4;
	mul.wide.u32 	%rd224, %r103, 8;
	add.s64 	%rd225, %rd125, %rd224;
	st.global.f64 	[%rd225], %fd1044;
	add.s64 	%rd226, %rd124, %rd222;
	ld.global.f64 	%fd1045, [%rd226];
	fma.rn.f64 	%fd1046, %fd963, %fd1199, %fd1045;
	st.global.f64 	[%rd226], %fd1046;
	add.s64 	%rd227, %rd124, %rd224;
	ld.global.f64 	%fd1047, [%rd227];
	fma.rn.f64 	%fd1048, %fd963, %fd1199, %fd1047;
	st.global.f64 	[%rd227], %fd1048;
	add.s32 	%r104, %r80, 2;
	mul.wide.u32 	%rd228, %r104, 8;
	add.s64 	%rd229, %rd125, %rd228;
	ld.global.f64 	%fd1049, [%rd229];
	add.s32 	%r105, %r95, 5;
	mul.wide.u32 	%rd230, %r105, 8;
	add.s64 	%rd231, %rd125, %rd230;
	st.global.f64 	[%rd231], %fd1049;
	add.s64 	%rd232, %rd124, %rd228;
	ld.global.f64 	%fd1050, [%rd232];
	fma.rn.f64 	%fd1051, %fd963, %fd1198, %fd1050;
	st.global.f64 	[%rd232], %fd1051;
	add.s64 	%rd233, %rd124, %rd230;
	ld.global.f64 	%fd1052, [%rd233];
	fma.rn.f64 	%fd1053, %fd963, %fd1198, %fd1052;
	st.global.f64 	[%rd233], %fd1053;
	add.s32 	%r106, %r70, 3;
	mul.wide.u32 	%rd234, %r106, 8;
	add.s64 	%rd235, %rd125, %rd234;
	ld.global.f64 	%fd1054, [%rd235];
	add.s32 	%r107, %r95, %r146;
	mul.wide.u32 	%rd236, %r107, 8;
	add.s64 	%rd237, %rd125, %rd236;
	st.global.f64 	[%rd237], %fd1054;
	add.s64 	%rd238, %rd124, %rd234;
	ld.global.f64 	%fd1055, [%rd238];
	fma.rn.f64 	%fd1056, %fd963, %fd1197, %fd1055;
	st.global.f64 	[%rd238], %fd1056;
	add.s64 	%rd239, %rd124, %rd236;
	ld.global.f64 	%fd1057, [%rd239];
	fma.rn.f64 	%fd1058, %fd963, %fd1197, %fd1057;
	st.global.f64 	[%rd239], %fd1058;
	add.s32 	%r108, %r72, 3;
	mul.wide.u32 	%rd240, %r108, 8;
	add.s64 	%rd241, %rd125, %rd240;
	ld.global.f64 	%fd1059, [%rd241];
	add.s32 	%r109, %r107, 1;
	mul.wide.u32 	%rd242, %r109, 8;
	add.s64 	%rd243, %rd125, %rd242;
	st.global.f64 	[%rd243], %fd1059;
	add.s64 	%rd244, %rd124, %rd240;
	ld.global.f64 	%fd1060, [%rd244];
	fma.rn.f64 	%fd1061, %fd963, %fd1196, %fd1060;
	st.global.f64 	[%rd244], %fd1061;
	add.s64 	%rd245, %rd124, %rd242;
	ld.global.f64 	%fd1062, [%rd245];
	fma.rn.f64 	%fd1063, %fd963, %fd1196, %fd1062;
	st.global.f64 	[%rd245], %fd1063;
	add.s32 	%r110, %r74, 3;
	mul.wide.u32 	%rd246, %r110, 8;
	add.s64 	%rd247, %rd125, %rd246;
	ld.global.f64 	%fd1064, [%rd247];
	add.s32 	%r111, %r107, 2;
	mul.wide.u32 	%rd248, %r111, 8;
	add.s64 	%rd249, %rd125, %rd248;
	st.global.f64 	[%rd249], %fd1064;
	add.s64 	%rd250, %rd124, %rd246;
	ld.global.f64 	%fd1065, [%rd250];
	fma.rn.f64 	%fd1066, %fd963, %fd1195, %fd1065;
	st.global.f64 	[%rd250], %fd1066;
	add.s64 	%rd251, %rd124, %rd248;
	ld.global.f64 	%fd1067, [%rd251];
	fma.rn.f64 	%fd1068, %fd963, %fd1195, %fd1067;
	st.global.f64 	[%rd251], %fd1068;
	add.s32 	%r112, %r76, 3;
	mul.wide.u32 	%rd252, %r112, 8;
	add.s64 	%rd253, %rd125, %rd252;
	ld.global.f64 	%fd1069, [%rd253];
	add.s32 	%r113, %r107, 3;
	mul.wide.u32 	%rd254, %r113, 8;
	add.s64 	%rd255, %rd125, %rd254;
	st.global.f64 	[%rd255], %fd1069;
	add.s64 	%rd256, %rd124, %rd252;
	ld.global.f64 	%fd1070, [%rd256];
	fma.rn.f64 	%fd1071, %fd963, %fd1194, %fd1070;
	st.global.f64 	[%rd256], %fd1071;
	add.s64 	%rd257, %rd124, %rd254;
	ld.global.f64 	%fd1072, [%rd257];
	fma.rn.f64 	%fd1073, %fd963, %fd1194, %fd1072;
	st.global.f64 	[%rd257], %fd1073;
	add.s32 	%r114, %r78, 3;
	mul.wide.u32 	%rd258, %r114, 8;
	add.s64 	%rd259, %rd125, %rd258;
	ld.global.f64 	%fd1074, [%rd259];
	add.s32 	%r115, %r107, 4;
	mul.wide.u32 	%rd260, %r115, 8;
	add.s64 	%rd261, %rd125, %rd260;
	st.global.f64 	[%rd261], %fd1074;
	add.s64 	%rd262, %rd124, %rd258;
	ld.global.f64 	%fd1075, [%rd262];
	fma.rn.f64 	%fd1076, %fd963, %fd1193, %fd1075;
	st.global.f64 	[%rd262], %fd1076;
	add.s64 	%rd263, %rd124, %rd260;
	ld.global.f64 	%fd1077, [%rd263];
	fma.rn.f64 	%fd1078, %fd963, %fd1193, %fd1077;
	st.global.f64 	[%rd263], %fd1078;
	add.s32 	%r116, %r80, 3;
	mul.wide.u32 	%rd264, %r116, 8;
	add.s64 	%rd265, %rd125, %rd264;
	ld.global.f64 	%fd1079, [%rd265];
	add.s32 	%r117, %r107, 5;
	mul.wide.u32 	%rd266, %r117, 8;
	add.s64 	%rd267, %rd125, %rd266;
	st.global.f64 	[%rd267], %fd1079;
	add.s64 	%rd268, %rd124, %rd264;
	ld.global.f64 	%fd1080, [%rd268];
	fma.rn.f64 	%fd1081, %fd963, %fd1192, %fd1080;
	st.global.f64 	[%rd268], %fd1081;
	add.s64 	%rd269, %rd124, %rd266;
	ld.global.f64 	%fd1082, [%rd269];
	fma.rn.f64 	%fd1083, %fd963, %fd1192, %fd1082;
	st.global.f64 	[%rd269], %fd1083;
	add.s32 	%r118, %r70, 4;
	mul.wide.u32 	%rd270, %r118, 8;
	add.s64 	%rd271, %rd125, %rd270;
	ld.global.f64 	%fd1084, [%rd271];
	add.s32 	%r119, %r107, %r146;
	mul.wide.u32 	%rd272, %r119, 8;
	add.s64 	%rd273, %rd125, %rd272;
	st.global.f64 	[%rd273], %fd1084;
	add.s64 	%rd274, %rd124, %rd270;
	ld.global.f64 	%fd1085, [%rd274];
	fma.rn.f64 	%fd1086, %fd963, %fd1191, %fd1085;
	st.global.f64 	[%rd274], %fd1086;
	add.s64 	%rd275, %rd124, %rd272;
	ld.global.f64 	%fd1087, [%rd275];
	fma.rn.f64 	%fd1088, %fd963, %fd1191, %fd1087;
	st.global.f64 	[%rd275], %fd1088;
	add.s32 	%r120, %r72, 4;
	mul.wide.u32 	%rd276, %r120, 8;
	add.s64 	%rd277, %rd125, %rd276;
	ld.global.f64 	%fd1089, [%rd277];
	add.s32 	%r121, %r119, 1;
	mul.wide.u32 	%rd278, %r121, 8;
	add.s64 	%rd279, %rd125, %rd278;
	st.global.f64 	[%rd279], %fd1089;
	add.s64 	%rd280, %rd124, %rd276;
	ld.global.f64 	%fd1090, [%rd280];
	fma.rn.f64 	%fd1091, %fd963, %fd1190, %fd1090;
	st.global.f64 	[%rd280], %fd1091;
	add.s64 	%rd281, %rd124, %rd278;
	ld.global.f64 	%fd1092, [%rd281];
	fma.rn.f64 	%fd1093, %fd963, %fd1190, %fd1092;
	st.global.f64 	[%rd281], %fd1093;
	add.s32 	%r122, %r74, 4;
	mul.wide.u32 	%rd282, %r122, 8;
	add.s64 	%rd283, %rd125, %rd282;
	ld.global.f64 	%fd1094, [%rd283];
	add.s32 	%r123, %r119, 2;
	mul.wide.u32 	%rd284, %r123, 8;
	add.s64 	%rd285, %rd125, %rd284;
	st.global.f64 	[%rd285], %fd1094;
	add.s64 	%rd286, %rd124, %rd282;
	ld.global.f64 	%fd1095, [%rd286];
	fma.rn.f64 	%fd1096, %fd963, %fd1189, %fd1095;
	st.global.f64 	[%rd286], %fd1096;
	add.s64 	%rd287, %rd124, %rd284;
	ld.global.f64 	%fd1097, [%rd287];
	fma.rn.f64 	%fd1098, %fd963, %fd1189, %fd1097;
	st.global.f64 	[%rd287], %fd1098;
	add.s32 	%r124, %r76, 4;
	mul.wide.u32 	%rd288, %r124, 8;
	add.s64 	%rd289, %rd125, %rd288;
	ld.global.f64 	%fd1099, [%rd289];
	add.s32 	%r125, %r119, 3;
	mul.wide.u32 	%rd290, %r125, 8;
	add.s64 	%rd291, %rd125, %rd290;
	st.global.f64 	[%rd291], %fd1099;
	add.s64 	%rd292, %rd124, %rd288;
	ld.global.f64 	%fd1100, [%rd292];
	fma.rn.f64 	%fd1101, %fd963, %fd1188, %fd1100;
	st.global.f64 	[%rd292], %fd1101;
	add.s64 	%rd293, %rd124, %rd290;
	ld.global.f64 	%fd1102, [%rd293];
	fma.rn.f64 	%fd1103, %fd963, %fd1188, %fd1102;
	st.global.f64 	[%rd293], %fd1103;
	add.s32 	%r126, %r78, 4;
	mul.wide.u32 	%rd294, %r126, 8;
	add.s64 	%rd295, %rd125, %rd294;
	ld.global.f64 	%fd1104, [%rd295];
	add.s32 	%r127, %r119, 4;
	mul.wide.u32 	%rd296, %r127, 8;
	add.s64 	%rd297, %rd125, %rd296;
	st.global.f64 	[%rd297], %fd1104;
	add.s64 	%rd298, %rd124, %rd294;
	ld.global.f64 	%fd1105, [%rd298];
	fma.rn.f64 	%fd1106, %fd963, %fd1187, %fd1105;
	st.global.f64 	[%rd298], %fd1106;
	add.s64 	%rd299, %rd124, %rd296;
	ld.global.f64 	%fd1107, [%rd299];
	fma.rn.f64 	%fd1108, %fd963, %fd1187, %fd1107;
	st.global.f64 	[%rd299], %fd1108;
	add.s32 	%r128, %r80, 4;
	mul.wide.u32 	%rd300, %r128, 8;
	add.s64 	%rd301, %rd125, %rd300;
	ld.global.f64 	%fd1109, [%rd301];
	add.s32 	%r129, %r119, 5;
	mul.wide.u32 	%rd302, %r129, 8;
	add.s64 	%rd303, %rd125, %rd302;
	st.global.f64 	[%rd303], %fd1109;
	add.s64 	%rd304, %rd124, %rd300;
	ld.global.f64 	%fd1110, [%rd304];
	fma.rn.f64 	%fd1111, %fd963, %fd1186, %fd1110;
	st.global.f64 	[%rd304], %fd1111;
	add.s64 	%rd305, %rd124, %rd302;
	ld.global.f64 	%fd1112, [%rd305];
	fma.rn.f64 	%fd1113, %fd963, %fd1186, %fd1112;
	st.global.f64 	[%rd305], %fd1113;
	add.s32 	%r130, %r70, 5;
	mul.wide.u32 	%rd306, %r130, 8;
	add.s64 	%rd307, %rd125, %rd306;
	ld.global.f64 	%fd1114, [%rd307];
	add.s32 	%r131, %r119, %r146;
	mul.wide.u32 	%rd308, %r131, 8;
	add.s64 	%rd309, %rd125, %rd308;
	st.global.f64 	[%rd309], %fd1114;
	add.s64 	%rd310, %rd124, %rd306;
	ld.global.f64 	%fd1115, [%rd310];
	fma.rn.f64 	%fd1116, %fd963, %fd1185, %fd1115;
	st.global.f64 	[%rd310], %fd1116;
	add.s64 	%rd311, %rd124, %rd308;
	ld.global.f64 	%fd1117, [%rd311];
	fma.rn.f64 	%fd1118, %fd963, %fd1185, %fd1117;
	st.global.f64 	[%rd311], %fd1118;
	add.s32 	%r132, %r72, 5;
	mul.wide.u32 	%rd312, %r132, 8;
	add.s64 	%rd313, %rd125, %rd312;
	ld.global.f64 	%fd1119, [%rd313];
	add.s32 	%r133, %r131, 1;
	mul.wide.u32 	%rd314, %r133, 8;
	add.s64 	%rd315, %rd125, %rd314;
	st.global.f64 	[%rd315], %fd1119;
	add.s64 	%rd316, %rd124, %rd312;
	ld.global.f64 	%fd1120, [%rd316];
	fma.rn.f64 	%fd1121, %fd963, %fd1184, %fd1120;
	st.global.f64 	[%rd316], %fd1121;
	add.s64 	%rd317, %rd124, %rd314;
	ld.global.f64 	%fd1122, [%rd317];
	fma.rn.f64 	%fd1123, %fd963, %fd1184, %fd1122;
	st.global.f64 	[%rd317], %fd1123;
	add.s32 	%r134, %r74, 5;
	mul.wide.u32 	%rd318, %r134, 8;
	add.s64 	%rd319, %rd125, %rd318;
	ld.global.f64 	%fd1124, [%rd319];
	add.s32 	%r135, %r131, 2;
	mul.wide.u32 	%rd320, %r135, 8;
	add.s64 	%rd321, %rd125, %rd320;
	st.global.f64 	[%rd321], %fd1124;
	add.s64 	%rd322, %rd124, %rd318;
	ld.global.f64 	%fd1125, [%rd322];
	fma.rn.f64 	%fd1126, %fd963, %fd1183, %fd1125;
	st.global.f64 	[%rd322], %fd1126;
	add.s64 	%rd323, %rd124, %rd320;
	ld.global.f64 	%fd1127, [%rd323];
	fma.rn.f64 	%fd1128, %fd963, %fd1183, %fd1127;
	st.global.f64 	[%rd323], %fd1128;
	add.s32 	%r136, %r76, 5;
	mul.wide.u32 	%rd324, %r136, 8;
	add.s64 	%rd325, %rd125, %rd324;
	ld.global.f64 	%fd1129, [%rd325];
	add.s32 	%r137, %r131, 3;
	mul.wide.u32 	%rd326, %r137, 8;
	add.s64 	%rd327, %rd125, %rd326;
	st.global.f64 	[%rd327], %fd1129;
	add.s64 	%rd328, %rd124, %rd324;
	ld.global.f64 	%fd1130, [%rd328];
	fma.rn.f64 	%fd1131, %fd963, %fd1182, %fd1130;
	st.global.f64 	[%rd328], %fd1131;
	add.s64 	%rd329, %rd124, %rd326;
	ld.global.f64 	%fd1132, [%rd329];
	fma.rn.f64 	%fd1133, %fd963, %fd1182, %fd1132;
	st.global.f64 	[%rd329], %fd1133;
	add.s32 	%r138, %r78, 5;
	mul.wide.u32 	%rd330, %r138, 8;
	add.s64 	%rd331, %rd125, %rd330;
	ld.global.f64 	%fd1134, [%rd331];
	add.s32 	%r139, %r131, 4;
	mul.wide.u32 	%rd332, %r139, 8;
	add.s64 	%rd333, %rd125, %rd332;
	st.global.f64 	[%rd333], %fd1134;
	add.s64 	%rd334, %rd124, %rd330;
	ld.global.f64 	%fd1135, [%rd334];
	fma.rn.f64 	%fd1136, %fd963, %fd1181, %fd1135;
	st.global.f64 	[%rd334], %fd1136;
	add.s64 	%rd335, %rd124, %rd332;
	ld.global.f64 	%fd1137, [%rd335];
	fma.rn.f64 	%fd1138, %fd963, %fd1181, %fd1137;
	st.global.f64 	[%rd335], %fd1138;
	add.s32 	%r140, %r80, 5;
	mul.wide.u32 	%rd336, %r140, 8;
	add.s64 	%rd337, %rd125, %rd336;
	ld.global.f64 	%fd1139, [%rd337];
	add.s32 	%r141, %r131, 5;
	mul.wide.u32 	%rd338, %r141, 8;
	add.s64 	%rd339, %rd125, %rd338;
	st.global.f64 	[%rd339], %fd1139;
	add.s64 	%rd340, %rd124, %rd336;
	ld.global.f64 	%fd1140, [%rd340];
	fma.rn.f64 	%fd1141, %fd963, %fd1180, %fd1140;
	st.global.f64 	[%rd340], %fd1141;
	add.s64 	%rd341, %rd124, %rd338;
	ld.global.f64 	%fd1142, [%rd341];
	fma.rn.f64 	%fd1143, %fd963, %fd1180, %fd1142;
	st.global.f64 	[%rd341], %fd1143;
$L__BB1_6:
	ret;

}


// ===== COMPILED SASS (sm_100) =====

	.target	sm_100

	.elftype	@"ET_EXEC"


//--------------------- .note.nv.tkinfo           --------------------------
	.section	.note.nv.tkinfo,"",@"SHT_NOTE"
	.sectionflags	@"SHF_NOTE_NV_TKINFO"
	.tkinfo
        /*0018*/ 	.word	0x00000002
        /*0030*/ 	.string	""
        /*0030*/ 	.string	"ptxas"
        /*0030*/ 	.string	"Cuda compilation tools, release 13.0, V13.0.88"
        /*0030*/ 	.string	"Build cuda_13.0.r13.0/compiler.36424714_0"
        /*0030*/ 	.string	"-arch sm_100 -m 64 "



//--------------------- .note.nv.cuinfo           --------------------------
	.section	.note.nv.cuinfo,"",@"SHT_NOTE"
	.sectionflags	@"SHF_NOTE_NV_CUINFO"
        /*0018*/ 	.short	0x0002
        /*001a*/ 	.short	0x0064
        /*001c*/ 	.short	0x0082
	.zero		2


//--------------------- .nv.info                  --------------------------
	.section	.nv.info,"",@"SHT_CUDA_INFO"
	.align	4


	//----- nvinfo : EIATTR_REGCOUNT
	.align		4
        /*0000*/ 	.byte	0x04, 0x2f
        /*0002*/ 	.short	(.L_6 - .L_5)
	.align		4
.L_5:
        /*0004*/ 	.word	index@(_Z23nuc_attr_GPU_kernel_2_1PKjPKdS2_S2_S2_S2_S2_S2_S2_S2_jS2_S2_S2_S0_S0_jjPd)
        /*0008*/ 	.word	0x00000076


	//----- nvinfo : EIATTR_FRAME_SIZE
	.align		4
.L_6:
        /*000c*/ 	.byte	0x04, 0x11
        /*000e*/ 	.short	(.L_8 - .L_7)
	.align		4
.L_7:
        /*0010*/ 	.word	index@($__internal_2_$__cuda_sm20_dsqrt_rn_f64_mediumpath_v1)
        /*0014*/ 	.word	0x00000000


	//----- nvinfo : EIATTR_FRAME_SIZE
	.align		4
.L_8:
        /*0018*/ 	.byte	0x04, 0x11
        /*001a*/ 	.short	(.L_10 - .L_9)
	.align		4
.L_9:
        /*001c*/ 	.word	index@($__internal_1_$__cuda_sm20_div_rn_f64_full)
        /*0020*/ 	.word	0x00000000


	//----- nvinfo : EIATTR_FRAME_SIZE
	.align		4
.L_10:
        /*0024*/ 	.byte	0x04, 0x11
        /*0026*/ 	.short	(.L_12 - .L_11)
	.align		4
.L_11:
        /*0028*/ 	.word	index@($__internal_0_$__cuda_sm20_dblrcp_rn_slowpath_v3)
        /*002c*/ 	.word	0x00000000


	//----- nvinfo : EIATTR_FRAME_SIZE
	.align		4
.L_12:
        /*0030*/ 	.byte	0x04, 0x11
        /*0032*/ 	.short	(.L_14 - .L_13)
	.align		4
.L_13:
        /*0034*/ 	.word	index@(_Z23nuc_attr_GPU_kernel_2_1PKjPKdS2_S2_S2_S2_S2_S2_S2_S2_jS2_S2_S2_S0_S0_jjPd)
        /*0038*/ 	.word	0x00000000


	//----- nvinfo : EIATTR_REGCOUNT
	.align		4
.L_14:
        /*003c*/ 	.byte	0x04, 0x2f
        /*003e*/ 	.short	(.L_16 - .L_15)
	.align		4
.L_15:
        /*0040*/ 	.word	index@(_Z21kin_ov_GPU_kernel_2_2PKjPKdS2_S2_S2_S2_S2_S2_S2_S2_S2_S2_S0_S0_jjPdS3_)
        /*0044*/ 	.word	0x000000ff


	//----- nvinfo : EIATTR_FRAME_SIZE
	.align		4
.L_16:
        /*0048*/ 	.byte	0x04, 0x11
        /*004a*/ 	.short	(.L_18 - .L_17)
	.align		4
.L_17:
        /*004c*/ 	.word	index@(_Z21kin_ov_GPU_kernel_2_2PKjPKdS2_S2_S2_S2_S2_S2_S2_S2_S2_S2_S0_S0_jjPdS3_)
        /*0050*/ 	.word	0x00000088


	//----- nvinfo : EIATTR_MIN_STACK_SIZE
	.align		4
.L_18:
        /*0054*/ 	.byte	0x04, 0x12
        /*0056*/ 	.short	(.L_20 - .L_19)
	.align		4
.L_19:
        /*0058*/ 	.word	index@(_Z21kin_ov_GPU_kernel_2_2PKjPKdS2_S2_S2_S2_S2_S2_S2_S2_S2_S2_S0_S0_jjPdS3_)
        /*005c*/ 	.word	0x00000088


	//----- nvinfo : EIATTR_MIN_STACK_SIZE
	.align		4
.L_20:
        /*0060*/ 	.byte	0x04, 0x12
        /*0062*/ 	.short	(.L_22 - .L_21)
	.align		4
.L_21:
        /*0064*/ 	.word	index@(_Z23nuc_attr_GPU_kernel_2_1PKjPKdS2_S2_S2_S2_S2_S2_S2_S2_jS2_S2_S2_S0_S0_jjPd)
        /*0068*/ 	.word	0x00000000
.L_22:


//--------------------- .nv.compat                --------------------------
	.section	.nv.compat,"",@"SHT_CUDA_COMPAT_INFO"
	.align	4
        /*0000*/ 	.byte	0x02, 0x09, 0x00, 0x00, 0x02, 0x02, 0x01, 0x00, 0x02, 0x05, 0x05, 0x00, 0x03, 0x07, 0x01, 0x01
        /*0010*/ 	.byte	0x02, 0x03, 0x00, 0x00, 0x02, 0x06, 0x01, 0x00, 0x04, 0x0b, 0x08, 0x00, 0x01, 0x00, 0x00, 0x00
        /*0020*/ 	.byte	0x00, 0x00, 0x00, 0x00


//--------------------- .nv.info._Z21kin_ov_GPU_kernel_2_2PKjPKdS2_S2_S2_S2_S2_S2_S2_S2_S2_S2_S0_S0_jjPdS3_ --------------------------
	.section	.nv.info._Z21kin_ov_GPU_kernel_2_2PKjPKdS2_S2_S2_S2_S2_S2_S2_S2_S2_S2_S0_S0_jjPdS3_,"",@"SHT_CUDA_INFO"
	.sectionflags	@""
	.align	4


	//----- nvinfo : EIATTR_CUDA_API_VERSION
	.align		4
        /*0000*/ 	.byte	0x04, 0x37
        /*0002*/ 	.short	(.L_24 - .L_23)
.L_23:
        /*0004*/ 	.word	0x00000082


	//----- nvinfo : EIATTR_KPARAM_INFO
	.align		4
.L_24:
        /*0008*/ 	.byte	0x04, 0x17
        /*000a*/ 	.short	(.L_26 - .L_25)
.L_25:
        /*000c*/ 	.word	0x00000000
        /*0010*/ 	.short	0x0011
        /*0012*/ 	.short	0x0080
        /*0014*/ 	.byte	0x00, 0xf5, 0x21, 0x00


	//----- nvinfo : EIATTR_KPARAM_INFO
	.align		4
.L_26:
        /*0018*/ 	.byte	0x04, 0x17
        /*001a*/ 	.short	(.L_28 - .L_27)
.L_27:
        /*001c*/ 	.word	0x00000000
        /*0020*/ 	.short	0x0010
        /*0022*/ 	.short	0x0078
        /*0024*/ 	.byte	0x00, 0xf5, 0x21, 0x00


	//----- nvinfo : EIATTR_KPARAM_INFO
	.align		4
.L_28:
        /*0028*/ 	.byte	0x04, 0x17
        /*002a*/ 	.short	(.L_30 - .L_29)
.L_29:
        /*002c*/ 	.word	0x00000000
        /*0030*/ 	.short	0x000f
        /*0032*/ 	.short	0x0074
        /*0034*/ 	.byte	0x00, 0xf0, 0x11, 0x00


	//----- nvinfo : EIATTR_KPARAM_INFO
	.align		4
.L_30:
        /*0038*/ 	.byte	0x04, 0x17
        /*003a*/ 	.short	(.L_32 - .L_31)
.L_31:
        /*003c*/ 	.word	0x00000000
        /*0040*/ 	.short	0x000e
        /*0042*/ 	.short	0x0070
        /*0044*/ 	.byte	0x00, 0xf0, 0x11, 0x00


	//----- nvinfo : EIATTR_KPARAM_INFO
	.align		4
.L_32:
        /*0048*/ 	.byte	0x04, 0x17
        /*004a*/ 	.short	(.L_34 - .L_33)
.L_33:
        /*004c*/ 	.word	0x00000000
        /*0050*/ 	.short	0x000d
        /*0052*/ 	.short	0x0068
        /*0054*/ 	.byte	0x00, 0xf5, 0x21, 0x00


	//----- nvinfo : EIATTR_KPARAM_INFO
	.align		4
.L_34:
        /*0058*/ 	.byte	0x04, 0x17
        /*005a*/ 	.short	(.L_36 - .L_35)
.L_35:
        /*005c*/ 	.word	0x00000000
        /*0060*/ 	.short	0x000c
        /*0062*/ 	.short	0x0060
        /*0064*/ 	.byte	0x00, 0xf5, 0x21, 0x00


	//----- nvinfo : EIATTR_KPARAM_INFO
	.align		4
.L_36:
        /*0068*/ 	.byte	0x04, 0x17
        /*006a*/ 	.short	(.L_38 - .L_37)
.L_37:
        /*006c*/ 	.word	0x00000000
        /*0070*/ 	.short	0x000b
        /*0072*/ 	.short	0x0058
        /*0074*/ 	.byte	0x00, 0xf5, 0x21, 0x00


	//----- nvinfo : EIATTR_KPARAM_INFO
	.align		4
.L_38:
        /*0078*/ 	.byte	0x04, 0x17
        /*007a*/ 	.short	(.L_40 - .L_39)
.L_39:
        /*007c*/ 	.word	0x00000000
        /*0080*/ 	.short	0x000a
        /*0082*/ 	.short	0x0050
        /*0084*/ 	.byte	0x00, 0xf5, 0x21, 0x00


	//----- nvinfo : EIATTR_KPARAM_INFO
	.align		4
.L_40:
        /*0088*/ 	.byte	0x04, 0x17
        /*008a*/ 	.short	(.L_42 - .L_41)
.L_41:
        /*008c*/ 	.word	0x00000000
        /*0090*/ 	.short	0x0009
        /*0092*/ 	.short	0x0048
        /*0094*/ 	.byte	0x00, 0xf5, 0x21, 0x00


	//----- nvinfo : EIATTR_KPARAM_INFO
	.align		4
.L_42:
        /*0098*/ 	.byte	0x04, 0x17
        /*009a*/ 	.short	(.L_44 - .L_43)
.L_43:
        /*009c*/ 	.word	0x00000000
        /*00a0*/ 	.short	0x0008
        /*00a2*/ 	.short	0x0040
        /*00a4*/ 	.byte	0x00, 0xf5, 0x21, 0x00


	//----- nvinfo : EIATTR_KPARAM_INFO
	.align		4
.L_44:
        /*00a8*/ 	.byte	0x04, 0x17
        /*00aa*/ 	.short	(.L_46 - .L_45)
.L_45:
        /*00ac*/ 	.word	0x00000000
        /*00b0*/ 	.short	0x0007
        /*00b2*/ 	.short	0x0038
        /*00b4*/ 	.byte	0x00, 0xf5, 0x21, 0x00


	//----- nvinfo : EIATTR_KPARAM_INFO
	.align		4
.L_46:
        /*00b8*/ 	.byte	0x04, 0x17
        /*00ba*/ 	.short	(.L_48 - .L_47)
.L_47:
        /*00bc*/ 	.word	0x00000000
        /*00c0*/ 	.short	0x0006
        /*00c2*/ 	.short	0x0030
        /*00c4*/ 	.byte	0x00, 0xf5, 0x21, 0x00


	//----- nvinfo : EIATTR_KPARAM_INFO
	.align		4
.L_48:
        /*00c8*/ 	.byte	0x04, 0x17
        /*00ca*/ 	.short	(.L_50 - .L_49)
.L_49:
        /*00cc*/ 	.word	0x00000000
        /*00d0*/ 	.short	0x0005
        /*00d2*/ 	.short	0x0028
        /*00d4*/ 	.byte	0x00, 0xf5, 0x21, 0x00


	//----- nvinfo : EIATTR_KPARAM_INFO
	.align		4
.L_50:
        /*00d8*/ 	.byte	0x04, 0x17
        /*00da*/ 	.short	(.L_52 - .L_51)
.L_51:
        /*00dc*/ 	.word	0x00000000
        /*00e0*/ 	.short	0x0004
        /*00e2*/ 	.short	0x0020
        /*00e4*/ 	.byte	0x00, 0xf5, 0x21, 0x00


	//----- nvinfo : EIATTR_KPARAM_INFO
	.align		4
.L_52:
        /*00e8*/ 	.byte	0x04, 0x17
        /*00ea*/ 	.short	(.L_54 - .L_53)
.L_53:
        /*00ec*/ 	.word	0x00000000
        /*00f0*/ 	.short	0x0003
        /*00f2*/ 	.short	0x0018
        /*00f4*/ 	.byte	0x00, 0xf5, 0x21, 0x00


	//----- nvinfo : EIATTR_KPARAM_INFO
	.align		4
.L_54:
        /*00f8*/ 	.byte	0x04, 0x17
        /*00fa*/ 	.short	(.L_56 - .L_55)
.L_55:
        /*00fc*/ 	.word	0x00000000
        /*0100*/ 	.short	0x0002
        /*0102*/ 	.short	0x0010
        /*0104*/ 	.byte	0x00, 0xf5, 0x21, 0x00


	//----- nvinfo : EIATTR_KPARAM_INFO
	.align		4
.L_56:
        /*0108*/ 	.byte	0x04, 0x17
        /*010a*/ 	.short	(.L_58 - .L_57)
.L_57:
        /*010c*/ 	.word	0x00000000
        /*0110*/ 	.short	0x0001
        /*0112*/ 	.short	0x0008
        /*0114*/ 	.byte	0x00, 0xf5, 0x21, 0x00


	//----- nvinfo : EIATTR_KPARAM_INFO
	.align		4
.L_58:
        /*0118*/ 	.byte	0x04, 0x17
        /*011a*/ 	.short	(.L_60 - .L_59)
.L_59:
        /*011c*/ 	.word	0x00000000
        /*0120*/ 	.short	0x0000
        /*0122*/ 	.short	0x0000
        /*0124*/ 	.byte	0x00, 0xf5, 0x21, 0x00


	//----- nvinfo : EIATTR_SPARSE_MMA_MASK
	.align		4
.L_60:
        /*0128*/ 	.byte	0x03, 0x50
        /*012a*/ 	.short	0x0000


	//----- nvinfo : EIATTR_MAXREG_COUNT
	.align		4
        /*012c*/ 	.byte	0x03, 0x1b
        /*012e*/ 	.short	0x00ff


	//----- nvinfo : EIATTR_ANNOTATIONS
	.align		4
        /*0130*/ 	.byte	0x04, 0x55
        /*0132*/ 	.short	(.L_62 - .L_61)


	//   ....[0]....
.L_61:
        /*0134*/ 	.word	0x00000001
        /*0138*/ 	.byte	0x20, 0x06, 0x00, 0x00, 0x01, 0x00, 0x00, 0x00, 0xa0, 0x07, 0x00, 0x00, 0x01, 0x00, 0x00, 0x00
        /* <DEDUP_REMOVED lines=20> */
        /*0288*/ 	.byte	0x50, 0x3f, 0x00, 0x00, 0x01, 0x00, 0x00, 0x00, 0x10, 0x46, 0x00, 0x00


	//----- nvinfo : EIATTR_MERCURY_ISA_VERSION
	.align		4
.L_62:
        /*0294*/ 	.byte	0x03, 0x5f
        /*0296*/ 	.short	0x0101


	//----- nvinfo : EIATTR_VRC_CTA_INIT_COUNT
	.align		4
        /*0298*/ 	.byte	0x02, 0x4a
	.zero		1
	.zero		1


	//----- nvinfo : EIATTR_EXIT_INSTR_OFFSETS
	.align		4
        /*029c*/ 	.byte	0x04, 0x1c
        /*029e*/ 	.short	(.L_64 - .L_63)


	//   ....[0]....
.L_63:
        /*02a0*/ 	.word	0x00000310


	//   ....[1]....
        /*02a4*/ 	.word	0x00006610


	//----- nvinfo : EIATTR_CRS_STACK_SIZE
	.align		4
.L_64:
        /*02a8*/ 	.byte	0x04, 0x1e
        /*02aa*/ 	.short	(.L_66 - .L_65)
.L_65:
        /*02ac*/ 	.word	0x00000000


	//----- nvinfo : EIATTR_CBANK_PARAM_SIZE
	.align		4
.L_66:
        /*02b0*/ 	.byte	0x03, 0x19
        /*02b2*/ 	.short	0x0088


	//----- nvinfo : EIATTR_PARAM_CBANK
	.align		4
        /*02b4*/ 	.byte	0x04, 0x0a
        /*02b6*/ 	.short	(.L_68 - .L_67)
	.align		4
.L_67:
        /*02b8*/ 	.word	index@(.nv.constant0._Z21kin_ov_GPU_kernel_2_2PKjPKdS2_S2_S2_S2_S2_S2_S2_S2_S2_S2_S0_S0_jjPdS3_)
        /*02bc*/ 	.short	0x0380
        /*02be*/ 	.short	0x0088


	//----- nvinfo : EIATTR_SW_WAR
	.align		4
.L_68:
        /*02c0*/ 	.byte	0x04, 0x36
        /*02c2*/ 	.short	(.L_70 - .L_69)
.L_69:
        /*02c4*/ 	.word	0x00000008
.L_70:


//--------------------- .nv.info._Z23nuc_attr_GPU_kernel_2_1PKjPKdS2_S2_S2_S2_S2_S2_S2_S2_jS2_S2_S2_S0_S0_jjPd --------------------------
	.section	.nv.info._Z23nuc_attr_GPU_kernel_2_1PKjPKdS2_S2_S2_S2_S2_S2_S2_S2_jS2_S2_S2_S0_S0_jjPd,"",@"SHT_CUDA_INFO"
	.sectionflags	@""
	.align	4


	//----- nvinfo : EIATTR_CUDA_API_VERSION
	.align		4
        /*0000*/ 	.byte	0x04, 0x37
        /*0002*/ 	.short	(.L_72 - .L_71)
.L_71:
        /*0004*/ 	.word	0x00000082


	//----- nvinfo : EIATTR_KPARAM_INFO
	.align		4
.L_72:
        /*0008*/ 	.byte	0x04, 0x17
        /*000a*/ 	.short	(.L_74 - .L_73)
.L_73:
        /*000c*/ 	.word	0x00000000
        /*0010*/ 	.short	0x0012
        /*0012*/ 	.short	0x0088
        /*0014*/ 	.byte	0x00, 0xf5, 0x21, 0x00


	//----- nvinfo : EIATTR_KPARAM_INFO
	.align		4
.L_74:
        /*0018*/ 	.byte	0x04, 0x17
        /*001a*/ 	.short	(.L_76 - .L_75)
.L_75:
        /*001c*/ 	.word	0x00000000
        /*0020*/ 	.short	0x0011
        /*0022*/ 	.short	0x0084
        /*0024*/ 	.byte	0x00, 0xf0, 0x11, 0x00


	//----- nvinfo : EIATTR_KPARAM_INFO
	.align		4
.L_76:
        /*0028*/ 	.byte	0x04, 0x17
        /*002a*/ 	.short	(.L_78 - .L_77)
.L_77:
        /*002c*/ 	.word	0x00000000
        /*0030*/ 	.short	0x0010
        /*0032*/ 	.short	0x0080
        /*0034*/ 	.byte	0x00, 0xf0, 0x11, 0x00


	//----- nvinfo : EIATTR_KPARAM_INFO
	.align		4
.L_78:
        /*0038*/ 	.byte	0x04, 0x17
        /*003a*/ 	.short	(.L_80 - .L_79)
.L_79:
        /*003c*/ 	.word	0x00000000
        /*0040*/ 	.short	0x000f
        /*0042*/ 	.short	0x0078
        /*0044*/ 	.byte	0x00, 0xf5, 0x21, 0x00


	//----- nvinfo : EIATTR_KPARAM_INFO
	.align		4
.L_80:
        /*0048*/ 	.byte	0x04, 0x17
        /*004a*/ 	.short	(.L_82 - .L_81)
.L_81:
        /*004c*/ 	.word	0x00000000
        /*0050*/ 	.short	0x000e
        /*0052*/ 	.short	0x0070
        /*0054*/ 	.byte	0x00, 0xf5, 0x21, 0x00


	//----- nvinfo : EIATTR_KPARAM_INFO
	.align		4
.L_82:
        /*0058*/ 	.byte	0x04, 0x17
        /*005a*/ 	.short	(.L_84 - .L_83)
.L_83:
        /*005c*/ 	.word	0x00000000
        /*0060*/ 	.short	0x000d
        /*0062*/ 	.short	0x0068
        /*0064*/ 	.byte	0x00, 0xf5, 0x21, 0x00


	//----- nvinfo : EIATTR_KPARAM_INFO
	.align		4
.L_84:
        /*0068*/ 	.byte	0x04, 0x17
        /*006a*/ 	.short	(.L_86 - .L_85)
.L_85:
        /*006c*/ 	.word	0x00000000
        /*0070*/ 	.short	0x000c
        /*0072*/ 	.short	0x0060
        /*0074*/ 	.byte	0x00, 0xf5, 0x21, 0x00


	//----- nvinfo : EIATTR_KPARAM_INFO
	.align		4
.L_86:
        /*0078*/ 	.byte	0x04, 0x17
        /*007a*/ 	.short	(.L_88 - .L_87)
.L_87:
        /*007c*/ 	.word	0x00000000
        /*0080*/ 	.short	0x000b
        /*0082*/ 	.short	0x0058
        /*0084*/ 	.byte	0x00, 0xf5, 0x21, 0x00


	//----- nvinfo : EIATTR_KPARAM_INFO
	.align		4
.L_88:
        /*0088*/ 	.byte	0x04, 0x17
        /*008a*/ 	.short	(.L_90 - .L_89)
.L_89:
        /*008c*/ 	.word	0x00000000
        /*0090*/ 	.short	0x000a
        /*0092*/ 	.short	0x0050
        /*0094*/ 	.byte	0x00, 0xf0, 0x11, 0x00


	//----- nvinfo : EIATTR_KPARAM_INFO
	.align		4
.L_90:
        /*0098*/ 	.byte	0x04, 0x17
        /*009a*/ 	.short	(.L_92 - .L_91)
.L_91:
        /*009c*/ 	.word	0x00000000
        /*00a0*/ 	.short	0x0009
        /*00a2*/ 	.short	0x0048
        /*00a4*/ 	.byte	0x00, 0xf5, 0x21, 0x00


	//----- nvinfo : EIATTR_KPARAM_INFO
	.align		4
.L_92:
        /*00a8*/ 	.byte	0x04, 0x17
        /*00aa*/ 	.short	(.L_94 - .L_93)
.L_93:
        /*00ac*/ 	.word	0x00000000
        /*00b0*/ 	.short	0x0008
        /*00b2*/ 	.short	0x0040
        /*00b4*/ 	.byte	0x00, 0xf5, 0x21, 0x00


	//----- nvinfo : EIATTR_KPARAM_INFO
	.align		4
.L_94:
        /*00b8*/ 	.byte	0x04, 0x17
        /*00ba*/ 	.short	(.L_96 - .L_95)
.L_95:
        /*00bc*/ 	.word	0x00000000
        /*00c0*/ 	.short	0x0007
        /*00c2*/ 	.short	0x0038
        /*00c4*/ 	.byte	0x00, 0xf5, 0x21, 0x00


	//----- nvinfo : EIATTR_KPARAM_INFO
	.align		4
.L_96:
        /*00c8*/ 	.byte	0x04, 0x17
        /*00ca*/ 	.short	(.L_98 - .L_97)
.L_97:
        /*00cc*/ 	.word	0x00000000
        /*00d0*/ 	.short	0x0006
        /*00d2*/ 	.short	0x0030
        /*00d4*/ 	.byte	0x00, 0xf5, 0x21, 0x00


	//----- nvinfo : EIATTR_KPARAM_INFO
	.align		4
.L_98:
        /*00d8*/ 	.byte	0x04, 0x17
        /*00da*/ 	.short	(.L_100 - .L_99)
.L_99:
        /*00dc*/ 	.word	0x00000000
        /*00e0*/ 	.short	0x0005
        /*00e2*/ 	.short	0x0028
        /*00e4*/ 	.byte	0x00, 0xf5, 0x21, 0x00


	//----- nvinfo : EIATTR_KPARAM_INFO
	.align		4
.L_100:
        /*00e8*/ 	.byte	0x04, 0x17
        /*00ea*/ 	.short	(.L_102 - .L_101)
.L_101:
        /*00ec*/ 	.word	0x00000000
        /*00f0*/ 	.short	0x0004
        /*00f2*/ 	.short	0x0020
        /*00f4*/ 	.byte	0x00, 0xf5, 0x21, 0x00


	//----- nvinfo : EIATTR_KPARAM_INFO
	.align		4
.L_102:
        /*00f8*/ 	.byte	0x04, 0x17
        /*00fa*/ 	.short	(.L_104 - .L_103)
.L_103:
        /*00fc*/ 	.word	0x00000000
        /*0100*/ 	.short	0x0003
        /*0102*/ 	.short	0x0018
        /*0104*/ 	.byte	0x00, 0xf5, 0x21, 0x00


	//----- nvinfo : EIATTR_KPARAM_INFO
	.align		4
.L_104:
        /*0108*/ 	.byte	0x04, 0x17
        /*010a*/ 	.short	(.L_106 - .L_105)
.L_105:
        /*010c*/ 	.word	0x00000000
        /*0110*/ 	.short	0x0002
        /*0112*/ 	.short	0x0010
        /*0114*/ 	.byte	0x00, 0xf5, 0x21, 0x00


	//----- nvinfo : EIATTR_KPARAM_INFO
	.align		4
.L_106:
        /*0118*/ 	.byte	0x04, 0x17
        /*011a*/ 	.short	(.L_108 - .L_107)
.L_107:
        /*011c*/ 	.word	0x00000000
        /*0120*/ 	.short	0x0001
        /*0122*/ 	.short	0x0008
        /*0124*/ 	.byte	0x00, 0xf5, 0x21, 0x00


	//----- nvinfo : EIATTR_KPARAM_INFO
	.align		4
.L_108:
        /*0128*/ 	.byte	0x04, 0x17
        /*012a*/ 	.short	(.L_110 - .L_109)
.L_109:
        /*012c*/ 	.word	0x00000000
        /*0130*/ 	.short	0x0000
        /*0132*/ 	.short	0x0000
        /*0134*/ 	.byte	0x00, 0xf5, 0x21, 0x00


	//----- nvinfo : EIATTR_SPARSE_MMA_MASK
	.align		4
.L_110:
        /*0138*/ 	.byte	0x03, 0x50
        /*013a*/ 	.short	0x0000


	//----- nvinfo : EIATTR_MAXREG_COUNT
	.align		4
        /*013c*/ 	.byte	0x03, 0x1b
        /*013e*/ 	.short	0x00ff


	//----- nvinfo : EIATTR_MERCURY_ISA_VERSION
	.align		4
        /*0140*/ 	.byte	0x03, 0x5f
        /*0142*/ 	.short	0x0101


	//----- nvinfo : EIATTR_VRC_CTA_INIT_COUNT
	.align		4
        /*0144*/ 	.byte	0x02, 0x4a
	.zero		1
	.zero		1


	//----- nvinfo : EIATTR_EXIT_INSTR_OFFSETS
	.align		4
        /*0148*/ 	.byte	0x04, 0x1c
        /*014a*/ 	.short	(.L_112 - .L_111)


	//   ....[0]....
.L_111:
        /*014c*/ 	.word	0x000001d0


	//   ....[1]....
        /*0150*/ 	.word	0x00002d90


	//----- nvinfo : EIATTR_CRS_STACK_SIZE
	.align		4
.L_112:
        /*0154*/ 	.byte	0x04, 0x1e
        /*0156*/ 	.short	(.L_114 - .L_113)
.L_113:
        /*0158*/ 	.word	0x00000000


	//----- nvinfo : EIATTR_CBANK_PARAM_SIZE
	.align		4
.L_114:
        /*015c*/ 	.byte	0x03, 0x19
        /*015e*/ 	.short	0x0090


	//----- nvinfo : EIATTR_PARAM_CBANK
	.align		4
        /*0160*/ 	.byte	0x04, 0x0a
        /*0162*/ 	.short	(.L_116 - .L_115)
	.align		4
.L_115:
        /*0164*/ 	.word	index@(.nv.constant0._Z23nuc_attr_GPU_kernel_2_1PKjPKdS2_S2_S2_S2_S2_S2_S2_S2_jS2_S2_S2_S0_S0_jjPd)
        /*0168*/ 	.short	0x0380
        /*016a*/ 	.short	0x0090


	//----- nvinfo : EIATTR_SW_WAR
	.align		4
.L_116:
        /*016c*/ 	.byte	0x04, 0x36
        /*016e*/ 	.short	(.L_118 - .L_117)
.L_117:
        /*0170*/ 	.word	0x00000008
.L_118:


//--------------------- .nv.callgraph             --------------------------
	.section	.nv.callgraph,"",@"SHT_CUDA_CALLGRAPH"
	.align	4
	.sectionentsize	8
	.align		4
        /*0000*/ 	.word	0x00000000
	.align		4
        /*0004*/ 	.word	0xffffffff
	.align		4
        /*0008*/ 	.word	0x00000000
	.align		4
        /*000c*/ 	.word	0xfffffffe
	.align		4
        /*0010*/ 	.word	0x00000000
	.align		4
        /*0014*/ 	.word	0xfffffffd
	.align		4
        /*0018*/ 	.word	0x00000000
	.align		4
        /*001c*/ 	.word	0xfffffffc


//--------------------- .nv.constant3             --------------------------
	.section	.nv.constant3,"a",@progbits
	.align	8
.nv.constant3:
	.type		inv_scal_fact,@object
	.size		inv_scal_fact,(factm - inv_scal_fact)
inv_scal_fact:
	.zero		200
	.type		factm,@object
	.size		factm,(boys_asymp_val - factm)
factm:
	.zero		200
	.type		boys_asymp_val,@object
	.size		boys_asymp_val,(.L_2 - boys_asymp_val)
boys_asymp_val:
	.zero		200
.L_2:


//--------------------- .nv.constant4             --------------------------
	.section	.nv.constant4,"a",@progbits
	.align	8
	.align		8
.nv.constant4:
        /*0000*/ 	.dword	exp_cheby_coefs
	.align		8
        /*0008*/ 	.dword	cheby_coefs


//--------------------- .text._Z21kin_ov_GPU_kernel_2_2PKjPKdS2_S2_S2_S2_S2_S2_S2_S2_S2_S2_S0_S0_jjPdS3_ --------------------------
	.section	.text._Z21kin_ov_GPU_kernel_2_2PKjPKdS2_S2_S2_S2_S2_S2_S2_S2_S2_S2_S0_S0_jjPdS3_,"ax",@progbits
	.align	128
        .global         _Z21kin_ov_GPU_kernel_2_2PKjPKdS2_S2_S2_S2_S2_S2_S2_S2_S2_S2_S0_S0_jjPdS3_
        .type           _Z21kin_ov_GPU_kernel_2_2PKjPKdS2_S2_S2_S2_S2_S2_S2_S2_S2_S2_S0_S0_jjPdS3_,@function
        .size           _Z21kin_ov_GPU_kernel_2_2PKjPKdS2_S2_S2_S2_S2_S2_S2_S2_S2_S2_S0_S0_jjPdS3_,(.L_x_48 - _Z21kin_ov_GPU_kernel_2_2PKjPKdS2_S2_S2_S2_S2_S2_S2_S2_S2_S2_S0_S0_jjPdS3_)
        .other          _Z21kin_ov_GPU_kernel_2_2PKjPKdS2_S2_S2_S2_S2_S2_S2_S2_S2_S2_S0_S0_jjPdS3_,@"STO_CUDA_ENTRY STV_DEFAULT"
_Z21kin_ov_GPU_kernel_2_2PKjPKdS2_S2_S2_S2_S2_S2_S2_S2_S2_S2_S0_S0_jjPdS3_:
.text._Z21kin_ov_GPU_kernel_2_2PKjPKdS2_S2_S2_S2_S2_S2_S2_S2_S2_S2_S0_S0_jjPdS3_:
[----:B------:R-:W0:Y:S08]  /*0000*/  LDC R1, c[0x0][0x37c] ;  /* 0x0000df00ff017b82 */ /* 0x000e300000000800 */
[----:B------:R-:W1:Y:S01]  /*0010*/  S2UR UR5, SR_CgaCtaId ;  /* 0x00000000000579c3 */ /* 0x000e620000008800 */
[----:B------:R-:W2:Y:S01]  /*0020*/  LDCU UR7, c[0x0][0x360] ;  /* 0x00006c00ff0777ac */ /* 0x000ea20008000800 */
[----:B------:R-:W3:Y:S01]  /*0030*/  S2R R42, SR_TID.X ;  /* 0x00000000002a7919 */ /* 0x000ee20000002100 */
[----:B0-----:R-:W-:Y:S01]  /*0040*/  IADD3 R1, PT, PT, R1, -0x88, RZ ;  /* 0xffffff7801017810 */ /* 0x001fe20007ffe0ff */
[----:B------:R-:W-:-:S04]  /*0050*/  UMOV UR4, 0x400 ;  /* 0x0000040000047882 */ /* 0x000fc80000000000 */
[----:B------:R-:W2:Y:S01]  /*0060*/  S2UR UR6, SR_CTAID.X ;  /* 0x00000000000679c3 */ /* 0x000ea20000002500 */
[----:B-1----:R-:W-:Y:S02]  /*0070*/  ULEA UR5, UR5, UR4, 0x18 ;  /* 0x0000000405057291 */ /* 0x002fe4000f8ec0ff */
[----:B--2---:R-:W-:Y:S01]  /*0080*/  UIMAD UR4, UR6, UR7, URZ ;  /* 0x00000007060472a4 */ /* 0x004fe2000f8e02ff */
[----:B------:R-:W0:Y:S03]  /*0090*/  LDCU UR7, c[0x0][0x3f0] ;  /* 0x00007e00ff0777ac */ /* 0x000e260008000800 */
[C---:B---3--:R-:W-:Y:S02]  /*00a0*/  LEA R0, R42.reuse, UR5, 0x3 ;  /* 0x000000052a007c11 */ /* 0x048fe4000f8e18ff */
[----:B------:R-:W-:-:S03]  /*00b0*/  IADD3 R2, PT, PT, R42, UR4, RZ ;  /* 0x000000042a027c10 */ /* 0x000fc6000fffe0ff */
[----:B------:R1:W-:Y:S04]  /*00c0*/  STS.64 [R0], RZ ;  /* 0x000000ff00007388 */ /* 0x0003e80000000a00 */
[----:B------:R1:W-:Y:S04]  /*00d0*/  STS.64 [R0+0x400], RZ ;  /* 0x000400ff00007388 */ /* 0x0003e80000000a00 */
[----:B------:R1:W-:Y:S01]  /*00e0*/  STS.64 [R0+0x800], RZ ;  /* 0x000800ff00007388 */ /* 0x0003e20000000a00 */
[----:B0-----:R-:W-:-:S03]  /*00f0*/  ISETP.GE.U32.AND P0, PT, R2, UR7, PT ;  /* 0x0000000702007c0c */ /* 0x001fc6000bf06070 */
[----:B------:R1:W-:Y:S04]  /*0100*/  STS.64 [R0+0xc00], RZ ;  /* 0x000c00ff00007388 */ /* 0x0003e80000000a00 */
        /* <DEDUP_REMOVED lines=31> */
[----:B------:R1:W-:Y:S01]  /*0300*/  STS.64 [R0+0x8c00], RZ ;  /* 0x008c00ff00007388 */ /* 0x0003e20000000a00 */
[----:B------:R-:W-:Y:S05]  /*0310*/  @P0 EXIT ;  /* 0x000000000000094d */ /* 0x000fea0003800000 */
[----:B------:R-:W0:Y:S01]  /*0320*/  LDC.64 R6, c[0x0][0x3e0] ;  /* 0x0000f800ff067b82 */ /* 0x000e220000000a00 */
[----:B------:R-:W1:Y:S07]  /*0330*/  LDCU.64 UR8, c[0x0][0x358] ;  /* 0x00006b00ff0877ac */ /* 0x000e6e0008000a00 */
[----:B------:R-:W2:Y:S08]  /*0340*/  LDC.64 R4, c[0x0][0x380] ;  /* 0x0000e000ff047b82 */ /* 0x000eb00000000a00 */
[----:B------:R-:W3:Y:S01]  /*0350*/  LDC.64 R8, c[0x0][0x3e8] ;  /* 0x0000fa00ff087b82 */ /* 0x000ee20000000a00 */
[----:B0-----:R-:W-:-:S07]  /*0360*/  IMAD.WIDE.U32 R6, R2, 0x4, R6 ;  /* 0x0000000402067825 */ /* 0x001fce00078e0006 */
[----:B------:R-:W0:Y:S01]  /*0370*/  LDC.64 R10, c[0x0][0x388] ;  /* 0x0000e200ff0a7b82 */ /* 0x000e220000000a00 */
[----:B-1----:R-:W4:Y:S01]  /*0380*/  LDG.E.CONSTANT R0, desc[UR8][R6.64] ;  /* 0x0000000806007981 */ /* 0x002f22000c1e9900 */
[----:B--2---:R-:W-:-:S05]  /*0390*/  IMAD.WIDE.U32 R4, R2, 0x4, R4 ;  /* 0x0000000402047825 */ /* 0x004fca00078e0004 */
[----:B------:R-:W2:Y:S01]  /*03a0*/  LDG.E.CONSTANT R43, desc[UR8][R4.64] ;  /* 0x00000008042b7981 */ /* 0x000ea2000c1e9900 */
[----:B---3--:R-:W-:Y:S01]  /*03b0*/  IMAD.WIDE.U32 R8, R2, 0x4, R8 ;  /* 0x0000000402087825 */ /* 0x008fe200078e0008 */
[----:B------:R-:W-:Y:S01]  /*03c0*/  BSSY.RECONVERGENT B0, `(.L_x_0) ;  /* 0x0000424000007945 */ /* 0x000fe20003800200 */
[----:B------:R-:W-:Y:S02]  /*03d0*/  CS2R R32, SRZ ;  /* 0x0000000000207805 */ /* 0x000fe4000001ff00 */
[----:B------:R-:W-:Y:S02]  /*03e0*/  CS2R R92, SRZ ;  /* 0x00000000005c7805 */ /* 0x000fe4000001ff00 */
[----:B------:R-:W-:Y:S01]  /*03f0*/  CS2R R14, SRZ ;  /* 0x00000000000e7805 */ /* 0x000fe2000001ff00 */
[----:B------:R1:W5:Y:S01]  /*0400*/  LDG.E.CONSTANT R252, desc[UR8][R8.64] ;  /* 0x0000000808fc7981 */ /* 0x000362000c1e9900 */
[----:B------:R-:W-:Y:S02]  /*0410*/  CS2R R12, SRZ ;  /* 0x00000000000c7805 */ /* 0x000fe4000001ff00 */
[----:B------:R-:W-:-:S02]  /*0420*/  CS2R R94, SRZ ;  /* 0x00000000005e7805 */ /* 0x000fc4000001ff00 */
[----:B------:R-:W-:Y:S02]  /*0430*/  CS2R R16, SRZ ;  /* 0x0000000000107805 */ /* 0x000fe4000001ff00 */
[----:B------:R-:W-:Y:S02]  /*0440*/  CS2R R20, SRZ ;  /* 0x0000000000147805 */ /* 0x000fe4000001ff00 */
[----:B------:R-:W-:Y:S02]  /*0450*/  CS2R R98, SRZ ;  /* 0x0000000000627805 */ /* 0x000fe4000001ff00 */
[----:B------:R-:W-:Y:S02]  /*0460*/  CS2R R28, SRZ ;  /* 0x00000000001c7805 */ /* 0x000fe4000001ff00 */
        /* <DEDUP_REMOVED lines=13> */
[----:B-1----:R-:W-:-:S02]  /*0540*/  CS2R R8, SRZ ;  /* 0x0000000000087805 */ /* 0x002fc4000001ff00 */
        /* <DEDUP_REMOVED lines=12> */
[----:B------:R-:W-:Y:S01]  /*0610*/  CS2R R74, SRZ ;  /* 0x00000000004a7805 */ /* 0x000fe2000001ff00 */
[----:B----4-:R1:W-:Y:S01]  /*0620*/  STL [R1+0x38], R0 ;  /* 0x0000380001007387 */ /* 0x0103e20000100800 */
[----:B--2---:R-:W-:-:S13]  /*0630*/  ISETP.NE.AND P0, PT, R43, RZ, PT ;  /* 0x000000ff2b00720c */ /* 0x004fda0003f05270 */
[----:B01----:R-:W-:Y:S05]  /*0640*/  @!P0 BRA `(.L_x_1) ;  /* 0x0000003c00ec8947 */ /* 0x003fea0003800000 */
[----:B------:R-:W0:Y:S01]  /*0650*/  LDC.64 R22, c[0x0][0x3a0] ;  /* 0x0000e800ff167b82 */ /* 0x000e220000000a00 */
[----:B------:R-:W-:-:S05]  /*0660*/  IMAD.WIDE.U32 R4, R2, 0x8, R10 ;  /* 0x0000000802047825 */ /* 0x000fca00078e000a */
[----:B------:R1:W2:Y:S02]  /*0670*/  LDG.E.64.CONSTANT R64, desc[UR8][R4.64] ;  /* 0x0000000804407981 */ /* 0x0002a4000c1e9b00 */
[----:B------:R-:W3:Y:S08]  /*0680*/  LDC.64 R26, c[0x0][0x3a8] ;  /* 0x0000ea00ff1a7b82 */ /* 0x000ef00000000a00 */
[----:B------:R-:W4:Y:S08]  /*0690*/  LDC.64 R6, c[0x0][0x390] ;  /* 0x0000e400ff067b82 */ /* 0x000f300000000a00 */
[----:B------:R-:W1:Y:S08]  /*06a0*/  LDC.64 R18, c[0x0][0x398] ;  /* 0x0000e600ff127b82 */ /* 0x000e700000000a00 */
[----:B------:R-:W1:Y:S01]  /*06b0*/  LDC.64 R32, c[0x0][0x3b0] ;  /* 0x0000ec00ff207b82 */ /* 0x000e620000000a00 */
[----:B0-----:R-:W-:-:S04]  /*06c0*/  IMAD.WIDE.U32 R34, R2, 0x8, R22 ;  /* 0x0000000802227825 */ /* 0x001fc800078e0016 */
[C---:B---3--:R-:W-:Y:S02]  /*06d0*/  IMAD.WIDE.U32 R22, R2.reuse, 0x8, R26 ;  /* 0x0000000802167825 */ /* 0x048fe400078e001a */
[----:B------:R-:W3:Y:S01]  /*06e0*/  LDG.E.64.CONSTANT R26, desc[UR8][R34.64] ;  /* 0x00000008221a7981 */ /* 0x000ee2000c1e9b00 */
[----:B------:R-:W0:Y:S01]  /*06f0*/  LDC R50, c[0x0][0x3f4] ;  /* 0x0000fd00ff327b82 */ /* 0x000e220000000800 */
[C---:B----4-:R-:W-:Y:S02]  /*0700*/  IMAD.WIDE.U32 R6, R2.reuse, 0x8, R6 ;  /* 0x0000000802067825 */ /* 0x050fe400078e0006 */
[----:B------:R-:W4:Y:S04]  /*0710*/  LDG.E.64.CONSTANT R22, desc[UR8][R22.64] ;  /* 0x0000000816167981 */ /* 0x000f28000c1e9b00 */
[----:B------:R3:W4:Y:S01]  /*0720*/  LDG.E.64.CONSTANT R56, desc[UR8][R6.64] ;  /* 0x0000000806387981 */ /* 0x000722000c1e9b00 */
[C---:B-1----:R-:W-:Y:S01]  /*0730*/  IMAD.WIDE.U32 R10, R2.reuse, 0x8, R18 ;  /* 0x00000008020a7825 */ /* 0x042fe200078e0012 */
[----:B------:R-:W1:Y:S04]  /*0740*/  LDC.64 R44, c[0x0][0x400] ;  /* 0x00010000ff2c7b82 */ /* 0x000e680000000a00 */
[----:B------:R-:W4:Y:S01]  /*0750*/  LDG.E.64.CONSTANT R54, desc[UR8][R10.64] ;  /* 0x000000080a367981 */ /* 0x000f22000c1e9b00 */
[----:B------:R-:W-:-:S06]  /*0760*/  IMAD.WIDE.U32 R18, R2, 0x8, R32 ;  /* 0x0000000802127825 */ /* 0x000fcc00078e0020 */
[----:B------:R-:W4:Y:S01]  /*0770*/  LDG.E.64.CONSTANT R18, desc[UR8][R18.64] ;  /* 0x0000000812127981 */ /* 0x000f22000c1e9b00 */
[C---:B------:R-:W-:Y:S01]  /*0780*/  IADD3 R4, PT, PT, -R43.reuse, RZ, RZ ;  /* 0x000000ff2b047210 */ /* 0x040fe20007ffe1ff */
[----:B------:R-:W-:-:S04]  /*0790*/  IMAD R3, R43, UR7, RZ ;  /* 0x000000072b037c24 */ /* 0x000fc8000f8e02ff */
[----:B------:R0:W-:Y:S02]  /*07a0*/  STL [R1+0x3c], R4 ;  /* 0x00003c0401007387 */ /* 0x0001e40000100800 */
[----:B0----5:R-:W-:Y:S01]  /*07b0*/  IMAD R0, R252, R50, R0 ;  /* 0x00000032fc007224 */ /* 0x021fe200078e0200 */
[----:B------:R-:W-:Y:S02]  /*07c0*/  LEA R4, R3, R42, 0x1 ;  /* 0x0000002a03047211 */ /* 0x000fe400078e08ff */
[----:B------:R-:W-:Y:S02]  /*07d0*/  IADD3 R3, PT, PT, R2, R3, RZ ;  /* 0x0000000302037210 */ /* 0x000fe40007ffe0ff */
[----:B------:R-:W-:-:S04]  /*07e0*/  LEA R0, R50, R0, 0x1 ;  /* 0x0000000032007211 */ /* 0x000fc800078e08ff */
[----:B------:R-:W-:-:S04]  /*07f0*/  IADD3 R0, PT, PT, R0, R50, RZ ;  /* 0x0000003200007210 */ /* 0x000fc80007ffe0ff */
[C---:B------:R-:W-:Y:S02]  /*0800*/  IADD3 R76, PT, PT, R0.reuse, 0x4, RZ ;  /* 0x00000004004c7810 */ /* 0x040fe40007ffe0ff */
[----:B------:R-:W-:Y:S01]  /*0810*/  IADD3 R78, PT, PT, R0, 0x5, RZ ;  /* 0x00000005004e7810 */ /* 0x000fe20007ffe0ff */
[----:B------:R-:W-:Y:S01]  /*0820*/  BSSY.RECONVERGENT B1, `(.L_x_2) ;  /* 0x00003b4000017945 */ /* 0x000fe20003800200 */
[----:B------:R-:W-:Y:S01]  /*0830*/  CS2R R32, SRZ ;  /* 0x0000000000207805 */ /* 0x000fe2000001ff00 */
[----:B-1----:R-:W-:-:S04]  /*0840*/  IMAD.WIDE.U32 R76, R76, 0x8, R44 ;  /* 0x000000084c4c7825 */ /* 0x002fc800078e002c */
[----:B------:R-:W-:Y:S01]  /*0850*/  IMAD.WIDE.U32 R78, R78, 0x8, R44 ;  /* 0x000000084e4e7825 */ /* 0x000fe200078e002c */
[----:B--2---:R-:W-:Y:S04]  /*0860*/  STL.64 [R1+0x58], R64 ;  /* 0x0000584001007387 */ /* 0x004fe80000100a00 */
[----:B------:R0:W-:Y:S02]  /*0870*/  STL [R1+0x40], R3 ;  /* 0x0000400301007387 */ /* 0x0001e40000100800 */
[----:B0-----:R-:W-:Y:S01]  /*0880*/  IADD3 R3, PT, PT, R4, UR4, RZ ;  /* 0x0000000404037c10 */ /* 0x001fe2000fffe0ff */
[----:B---3--:R-:W-:Y:S01]  /*0890*/  DADD R6, R64, -R26 ;  /* 0x0000000040067229 */ /* 0x008fe2000000081a */
[----:B----4-:R-:W-:Y:S06]  /*08a0*/  STL.64 [R1+0x50], R56 ;  /* 0x0000503801007387 */ /* 0x010fec0000100a00 */
[----:B------:R0:W-:Y:S04]  /*08b0*/  STL.64 [R1+0x70], R6 ;  /* 0x0000700601007387 */ /* 0x0001e80000100a00 */
[----:B------:R-:W-:Y:S01]  /*08c0*/  STL.64 [R1+0x48], R54 ;  /* 0x0000483601007387 */ /* 0x000fe20000100a00 */
[----:B0-----:R-:W-:-:S02]  /*08d0*/  DADD R6, R56, -R22 ;  /* 0x0000000038067229 */ /* 0x001fc40000000816 */
[----:B------:R-:W-:-:S05]  /*08e0*/  DADD R4, R54, -R18 ;  /* 0x0000000036047229 */ /* 0x000fca0000000812 */
[----:B------:R-:W-:Y:S04]  /*08f0*/  STL.64 [R1+0x68], R6 ;  /* 0x0000680601007387 */ /* 0x000fe80000100a00 */
[----:B------:R0:W-:Y:S04]  /*0900*/  STL [R1+0x44], R3 ;  /* 0x0000440301007387 */ /* 0x0001e80000100800 */
[----:B------:R1:W-:Y:S01]  /*0910*/  STL.64 [R1+0x60], R4 ;  /* 0x0000600401007387 */ /* 0x0003e20000100a00 */
[C---:B0-----:R-:W-:Y:S02]  /*0920*/  IADD3 R3, PT, PT, R0.reuse, R50, RZ ;  /* 0x0000003200037210 */ /* 0x041fe40007ffe0ff */
[----:B------:R-:W-:-:S02]  /*0930*/  IADD3 R6, PT, PT, R0, 0x3, RZ ;  /* 0x0000000300067810 */ /* 0x000fc40007ffe0ff */
[C---:B------:R-:W-:Y:S02]  /*0940*/  IADD3 R0, PT, PT, R3.reuse, R50, RZ ;  /* 0x0000003203007210 */ /* 0x040fe40007ffe0ff */
[C---:B-1----:R-:W-:Y:S02]  /*0950*/  IADD3 R4, PT, PT, R3.reuse, 0x1, RZ ;  /* 0x0000000103047810 */ /* 0x042fe40007ffe0ff */
[C---:B------:R-:W-:Y:S01]  /*0960*/  IADD3 R5, PT, PT, R3.reuse, 0x2, RZ ;  /* 0x0000000203057810 */ /* 0x040fe20007ffe0ff */
[----:B------:R-:W-:Y:S01]  /*0970*/  IMAD.WIDE.U32 R10, R6, 0x8, R44 ;  /* 0x00000008060a7825 */ /* 0x000fe200078e002c */
[----:B------:R-:W-:-:S03]  /*0980*/  IADD3 R7, PT, PT, R3, 0x3, RZ ;  /* 0x0000000303077810 */ /* 0x000fc60007ffe0ff */
[--C-:B------:R-:W-:Y:S01]  /*0990*/  IMAD.WIDE.U32 R26, R0, 0x8, R44.reuse ;  /* 0x00000008001a7825 */ /* 0x100fe200078e002c */
[C---:B------:R-:W-:Y:S02]  /*09a0*/  IADD3 R80, PT, PT, R3.reuse, 0x4, RZ ;  /* 0x0000000403507810 */ /* 0x040fe40007ffe0ff */
[----:B------:R-:W-:Y:S01]  /*09b0*/  IADD3 R82, PT, PT, R3, 0x5, RZ ;  /* 0x0000000503527810 */ /* 0x000fe20007ffe0ff */
[--C-:B------:R-:W-:Y:S01]  /*09c0*/  IMAD.WIDE.U32 R22, R4, 0x8, R44.reuse ;  /* 0x0000000804167825 */ /* 0x100fe200078e002c */
[C---:B------:R-:W-:Y:S01]  /*09d0*/  IADD3 R3, PT, PT, R0.reuse, 0x1, RZ ;  /* 0x0000000100037810 */ /* 0x040fe20007ffe0ff */
[----:B------:R-:W-:Y:S02]  /*09e0*/  STL.64 [R1+0x8], R10 ;  /* 0x0000080a01007387 */ /* 0x000fe40000100a00 */
[--C-:B------:R-:W-:Y:S01]  /*09f0*/  IMAD.WIDE.U32 R18, R5, 0x8, R44.reuse ;  /* 0x0000000805127825 */ /* 0x100fe200078e002c */
[----:B------:R-:W-:Y:S01]  /*0a00*/  IADD3 R6, PT, PT, R0, 0x2, RZ ;  /* 0x0000000200067810 */ /* 0x000fe20007ffe0ff */
[----:B------:R-:W-:Y:S02]  /*0a10*/  STL.64 [R1+0x30], R26 ;  /* 0x0000301a01007387 */ /* 0x000fe40000100a00 */
[----:B------:R-:W-:-:S02]  /*0a20*/  IMAD.WIDE.U32 R4, R7, 0x8, R44 ;  /* 0x0000000807047825 */ /* 0x000fc400078e002c */
[----:B------:R-:W-:Y:S04]  /*0a30*/  STL.64 [R1+0x28], R22 ;  /* 0x0000281601007387 */ /* 0x000fe80000100a00 */
[----:B------:R0:W-:Y:S04]  /*0a40*/  STL.64 [R1+0x18], R18 ;  /* 0x0000181201007387 */ /* 0x0001e80000100a00 */
[----:B------:R1:W-:Y:S01]  /*0a50*/  STL.64 [R1], R4 ;  /* 0x0000000401007387 */ /* 0x0003e20000100a00 */
[----:B0-----:R-:W-:-:S04]  /*0a60*/  IMAD.WIDE.U32 R18, R3, 0x8, R44 ;  /* 0x0000000803127825 */ /* 0x001fc800078e002c */
[--C-:B-1----:R-:W-:Y:S01]  /*0a70*/  IMAD.WIDE.U32 R4, R6, 0x8, R44.reuse ;  /* 0x0000000806047825 */ /* 0x102fe200078e002c */
[----:B------:R0:W-:Y:S04]  /*0a80*/  STL.64 [R1+0x20], R18 ;  /* 0x0000201201007387 */ /* 0x0001e80000100a00 */
[----:B------:R0:W-:Y:S01]  /*0a90*/  STL.64 [R1+0x10], R4 ;  /* 0x0000100401007387 */ /* 0x0001e20000100a00 */
[C---:B------:R-:W-:Y:S02]  /*0aa0*/  IADD3 R250, PT, PT, R0.reuse, 0x3, RZ ;  /* 0x0000000300fa7810 */ /* 0x040fe40007ffe0ff */
[C---:B------:R-:W-:Y:S02]  /*0ab0*/  IADD3 R84, PT, PT, R0.reuse, 0x4, RZ ;  /* 0x0000000400547810 */ /* 0x040fe40007ffe0ff */
[----:B------:R-:W-:Y:S01]  /*0ac0*/  IADD3 R10, PT, PT, R0, 0x5, RZ ;  /* 0x00000005000a7810 */ /* 0x000fe20007ffe0ff */
[----:B------:R-:W-:-:S04]  /*0ad0*/  IMAD.WIDE.U32 R80, R80, 0x8, R44 ;  /* 0x0000000850507825 */ /* 0x000fc800078e002c */
[----:B------:R-:W-:-:S04]  /*0ae0*/  IMAD.WIDE.U32 R82, R82, 0x8, R44 ;  /* 0x0000000852527825 */ /* 0x000fc800078e002c */
[----:B------:R-:W-:-:S04]  /*0af0*/  IMAD.WIDE.U32 R250, R250, 0x8, R44 ;  /* 0x00000008fafa7825 */ /* 0x000fc800078e002c */
[----:B------:R-:W-:-:S04]  /*0b00*/  IMAD.WIDE.U32 R84, R84, 0x8, R44 ;  /* 0x0000000854547825 */ /* 0x000fc800078e002c */
[----:B0-----:R-:W-:-:S07]  /*0b10*/  IMAD.WIDE.U32 R6, R10, 0x8, R44 ;  /* 0x000000080a067825 */ /* 0x001fce00078e002c */
.L_x_3:
[----:B------:R-:W2:Y:S01]  /*0b20*/  LDL R3, [R1+0x38] ;  /* 0x0000380001037983 */ /* 0x000ea20000100800 */
[----:B------:R-:W0:Y:S03]  /*0b30*/  LDC.64 R4, c[0x0][0x3d0] ;  /* 0x0000f400ff047b82 */ /* 0x000e260000000a00 */
[----:B------:R-:W3:Y:S04]  /*0b40*/  LDL.64 R44, [R1+0x58] ;  /* 0x00005800012c7983 */ /* 0x000ee80000100a00 */
[----:B------:R-:W4:Y:S01]  /*0b50*/  LDL.64 R50, [R1+0x70] ;  /* 0x0000700001327983 */ /* 0x000f220000100a00 */
[----:B------:R-:W1:Y:S03]  /*0b60*/  LDC.64 R224, c[0x0][0x3b8] ;  /* 0x0000ee00ffe07b82 */ /* 0x000e660000000a00 */
[----:B------:R-:W5:Y:S04]  /*0b70*/  LDL R26, [R1+0x40] ;  /* 0x00004000011a7983 */ /* 0x000f680000100800 */
[----:B------:R-:W5:Y:S01]  /*0b80*/  LDL.64 R42, [R1+0x68] ;  /* 0x00006800012a7983 */ /* 0x000f620000100a00 */
[----:B------:R-:W1:Y:S03]  /*0b90*/  LDC.64 R200, c[0x0][0x3d8] ;  /* 0x0000f600ffc87b82 */ /* 0x000e660000000a00 */
[----:B------:R-:W5:Y:S01]  /*0ba0*/  LDL R34, [R1+0x44] ;  /* 0x0000440001227983 */ /* 0x000f620000100800 */
[----:B0-----:R-:W-:-:S04]  /*0bb0*/  IMAD.WIDE.U32 R4, R2, 0x8, R4 ;  /* 0x0000000802047825 */ /* 0x001fc800078e0004 */
[----:B------:R-:W2:Y:S02]  /*0bc0*/  LDC R54, c[0x0][0x3f4] ;  /* 0x0000fd00ff367b82 */ /* 0x000ea40000000800 */
[----:B------:R-:W3:Y:S01]  /*0bd0*/  LDG.E.64.CONSTANT R4, desc[UR8][R4.64] ;  /* 0x0000000804047981 */ /* 0x000ee2000c1e9b00 */
[----:B-1----:R-:W-:-:S05]  /*0be0*/  IMAD.WIDE.U32 R10, R2, 0x8, R224 ;  /* 0x00000008020a7825 */ /* 0x002fca00078e00e0 */
[----:B------:R-:W0:Y:S01]  /*0bf0*/  LDC.64 R248, c[0x0][0x400] ;  /* 0x00010000fff87b82 */ /* 0x000e220000000a00 */
[----:B------:R-:W4:Y:S01]  /*0c00*/  LDG.E.64.CONSTANT R10, desc[UR8][R10.64] ;  /* 0x000000080a0a7981 */ /* 0x000f22000c1e9b00 */
[----:B------:R-:W-:Y:S01]  /*0c10*/  IMAD.WIDE.U32 R200, R2, 0x8, R200 ;  /* 0x0000000802c87825 */ /* 0x000fe200078e00c8 */
[----:B------:R-:W-:Y:S01]  /*0c20*/  UMOV UR10, 0xeafec2c ;  /* 0x0eafec2c000a7882 */ /* 0x000fe20000000000 */
[----:B------:R-:W-:-:S04]  /*0c30*/  UMOV UR11, 0x3fee1feb ;  /* 0x3fee1feb000b7882 */ /* 0x000fc80000000000 */
[----:B------:R-:W1:Y:S01]  /*0c40*/  LDC.64 R124, c[0x0][0x3c8] ;  /* 0x0000f200ff7c7b82 */ /* 0x000e620000000a00 */
[----:B------:R-:W5:Y:S01]  /*0c50*/  LDG.E.64.CONSTANT R200, desc[UR8][R200.64] ;  /* 0x00000008c8c87981 */ /* 0x000f62000c1e9b00 */
[----:B--2---:R-:W-:-:S04]  /*0c60*/  IMAD R0, R252, R54, R3 ;  /* 0x00000036fc007224 */ /* 0x004fc800078e0203 */
[----:B0-----:R-:W-:-:S05]  /*0c70*/  IMAD.WIDE.U32 R18, R0, 0x8, R248 ;  /* 0x0000000800127825 */ /* 0x001fca00078e00f8 */
[----:B------:R-:W2:Y:S01]  /*0c80*/  LDG.E.64 R22, desc[UR8][R18.64] ;  /* 0x0000000812167981 */ /* 0x000ea2000c1e1b00 */
[----:B---3--:R-:W-:Y:S02]  /*0c90*/  DMUL R206, R4, UR10 ;  /* 0x0000000a04ce7c28 */ /* 0x008fe40008000000 */
[--C-:B----4-:R-:W-:Y:S02]  /*0ca0*/  DADD R44, -R44, R10.reuse ;  /* 0x000000002c2c7229 */ /* 0x110fe4000000010a */
[----:B------:R-:W-:-:S04]  /*0cb0*/  DADD R222, -R50, R10 ;  /* 0x0000000032de7229 */ /* 0x000fc8000000010a */
[-C--:B-----5:R-:W-:Y:S02]  /*0cc0*/  DMUL R142, R200, R206.reuse ;  /* 0x000000cec88e7228 */ /* 0x0a0fe40000000000 */
[----:B------:R-:W-:-:S08]  /*0cd0*/  DMUL R68, R44, R206 ;  /* 0x000000ce2c447228 */ /* 0x000fd00000000000 */
[-CC-:B------:R-:W-:Y:S02]  /*0ce0*/  DFMA R168, R222, R68.reuse, R142.reuse ;  /* 0x00000044dea8722b */ /* 0x180fe4000000008e */
[----:B------:R-:W-:Y:S01]  /*0cf0*/  DFMA R88, R44, R68, R142 ;  /* 0x000000442c58722b */ /* 0x000fe2000000008e */
[----:B------:R-:W-:-:S05]  /*0d00*/  IMAD.WIDE.U32 R64, R26, 0x8, R224 ;  /* 0x000000081a407825 */ /* 0x000fca00078e00e0 */
[----:B------:R-:W-:Y:S01]  /*0d10*/  DADD R10, R168, R168 ;  /* 0x00000000a80a7229 */ /* 0x000fe200000000a8 */
[----:B------:R-:W3:Y:S01]  /*0d20*/  LDG.E.64.CONSTANT R64, desc[UR8][R64.64] ;  /* 0x0000000840407981 */ /* 0x000ee2000c1e9b00 */
[----:B------:R-:W-:Y:S02]  /*0d30*/  DADD R174, R68, R68 ;  /* 0x0000000044ae7229 */ /* 0x000fe40000000044 */
[----:B------:R-:W-:-:S04]  /*0d40*/  DMUL R4, R222, R88 ;  /* 0x00000058de047228 */ /* 0x000fc80000000000 */
[----:B------:R-:W-:-:S04]  /*0d50*/  DMUL R10, R200, R10 ;  /* 0x0000000ac80a7228 */ /* 0x000fc80000000000 */
[----:B------:R-:W-:-:S04]  /*0d60*/  DFMA R174, R200, R174, R4 ;  /* 0x000000aec8ae722b */ /* 0x000fc80000000004 */
[----:B------:R-:W-:Y:S01]  /*0d70*/  DFMA R10, R200, R88, R10 ;  /* 0x00000058c80a722b */ /* 0x000fe2000000000a */
[----:B------:R-:W-:-:S07]  /*0d80*/  IADD3 R26, PT, PT, R0, R54, RZ ;  /* 0x00000036001a7210 */ /* 0x000fce0007ffe0ff */
[----:B------:R-:W-:Y:S01]  /*0d90*/  DFMA R10, R222, R174, R10 ;  /* 0x000000aede0a722b */ /* 0x000fe2000000000a */
[----:B------:R-:W-:-:S07]  /*0da0*/  IMAD.WIDE.U32 R26, R26, 0x8, R248 ;  /* 0x000000081a1a7825 */ /* 0x000fce00078e00f8 */
[----:B--2---:R-:W-:-:S07]  /*0db0*/  DADD R10, R10, R22 ;  /* 0x000000000a0a7229 */ /* 0x004fce0000000016 */
[----:B------:R-:W-:Y:S04]  /*0dc0*/  STG.E.64 desc[UR8][R18.64], R10 ;  /* 0x0000000a12007986 */ /* 0x000fe8000c101b08 */
[----:B------:R-:W2:Y:S01]  /*0dd0*/  LDG.E.64 R22, desc[UR8][R26.64] ;  /* 0x000000081a167981 */ /* 0x000ea2000c1e1b00 */
[----:B------:R-:W-:-:S03]  /*0de0*/  IMAD.WIDE.U32 R224, R34, 0x8, R224 ;  /* 0x0000000822e07825 */ /* 0x000fc600078e00e0 */
[----:B------:R-:W-:Y:S04]  /*0df0*/  STL.64 [R1+0x80], R72 ;  /* 0x0000804801007387 */ /* 0x000fe80000100a00 */
[----:B------:R0:W-:Y:S04]  /*0e00*/  STL.64 [R1+0x78], R32 ;  /* 0x0000782001007387 */ /* 0x0001e80000100a00 */
[----:B------:R-:W4:Y:S01]  /*0e10*/  LDG.E.64.CONSTANT R224, desc[UR8][R224.64] ;  /* 0x00000008e0e07981 */ /* 0x000f22000c1e9b00 */
[----:B------:R-:W-:-:S03]  /*0e20*/  LEA R0, R54, R0, 0x1 ;  /* 0x0000000036007211 */ /* 0x000fc600078e08ff */
[----:B------:R-:W5:Y:S04]  /*0e30*/  LDL.64 R70, [R1+0x30] ;  /* 0x0000300001467983 */ /* 0x000f680000100a00 */
[----:B0-----:R-:W4:Y:S01]  /*0e40*/  LDL.64 R32, [R1+0x60] ;  /* 0x0000600001207983 */ /* 0x001f220000100a00 */
[----:B---3--:R-:W-:Y:S01]  /*0e50*/  DADD R218, -R42, R64 ;  /* 0x000000002ada7229 */ /* 0x008fe20000000140 */
[----:B------:R-:W-:Y:S02]  /*0e60*/  IMAD R3, R252, R54, R3 ;  /* 0x00000036fc037224 */ /* 0x000fe400078e0203 */
[----:B------:R-:W3:Y:S04]  /*0e70*/  LDL.64 R114, [R1+0x28] ;  /* 0x0000280001727983 */ /* 0x000ee80000100a00 */
[----:B------:R-:W3:Y:S01]  /*0e80*/  LDL.64 R72, [R1+0x20] ;  /* 0x0000200001487983 */ /* 0x000ee20000100a00 */
[----:B------:R-:W-:-:S02]  /*0e90*/  DMUL R204, R218, R68 ;  /* 0x00000044dacc7228 */ /* 0x000fc40000000000 */
[----:B------:R-:W-:-:S06]  /*0ea0*/  DMUL R4, R218, R88 ;  /* 0x00000058da047228 */ /* 0x000fcc0000000000 */
[----:B------:R-:W-:Y:S02]  /*0eb0*/  DADD R120, R204, R204 ;  /* 0x00000000cc787229 */ /* 0x000fe400000000cc */
[----:B------:R-:W-:-:S08]  /*0ec0*/  DMUL R4, R222, R4 ;  /* 0x00000004de047228 */ /* 0x000fd00000000000 */
[----:B------:R-:W-:Y:S01]  /*0ed0*/  DFMA R236, R200, R120, R4 ;  /* 0x00000078c8ec722b */ /* 0x000fe20000000004 */
[----:B------:R-:W-:-:S07]  /*0ee0*/  IMAD.WIDE.U32 R34, R0, 0x8, R248 ;  /* 0x0000000800227825 */ /* 0x000fce00078e00f8 */
[----:B--2---:R-:W-:-:S07]  /*0ef0*/  DADD R10, R236, R22 ;  /* 0x00000000ec0a7229 */ /* 0x004fce0000000016 */
[----:B------:R0:W-:Y:S04]  /*0f00*/  STG.E.64 desc[UR8][R26.64], R10 ;  /* 0x0000000a1a007986 */ /* 0x0001e8000c101b08 */
[----:B------:R-:W2:Y:S01]  /*0f10*/  LDG.E.64 R18, desc[UR8][R34.64] ;  /* 0x0000000822127981 */ /* 0x000ea2000c1e1b00 */
[----:B----4-:R-:W-:Y:S01]  /*0f20*/  DADD R22, -R32, R224 ;  /* 0x0000000020167229 */ /* 0x010fe200000001e0 */
[----:B------:R-:W-:Y:S01]  /*0f30*/  IADD3 R5, PT, PT, R0, R54, RZ ;  /* 0x0000003600057210 */ /* 0x000fe20007ffe0ff */
[----:B------:R-:W-:Y:S01]  /*0f40*/  DMUL R148, R218, R88 ;  /* 0x00000058da947228 */ /* 0x000fe20000000000 */
[----:B------:R-:W4:Y:S05]  /*0f50*/  LDL.64 R32, [R1+0x50] ;  /* 0x0000500001207983 */ /* 0x000f2a0000100a00 */
        /* <DEDUP_REMOVED lines=8> */
[----:B0-----:R-:W2:Y:S01]  /*0fe0*/  LDG.E.64 R10, desc[UR8][R42.64] ;  /* 0x000000082a0a7981 */ /* 0x001ea2000c1e1b00 */
[----:B------:R-:W-:Y:S01]  /*0ff0*/  DMUL R138, R218, R148 ;  /* 0x00000094da8a7228 */ /* 0x000fe20000000000 */
[----:B------:R-:W-:-:S07]  /*1000*/  IADD3 R50, PT, PT, R5, R54, RZ ;  /* 0x0000003605327210 */ /* 0x000fce0007ffe0ff */
[----:B------:R-:W-:Y:S01]  /*1010*/  DFMA R138, R200, R88, R138 ;  /* 0x00000058c88a722b */ /* 0x000fe2000000008a */
[----:B------:R-:W-:-:S07]  /*1020*/  IMAD.WIDE.U32 R50, R50, 0x8, R248 ;  /* 0x0000000832327825 */ /* 0x000fce00078e00f8 */
[----:B--2---:R-:W-:-:S07]  /*1030*/  DADD R10, R138, R10 ;  /* 0x000000008a0a7229 */ /* 0x004fce000000000a */
[----:B------:R0:W-:Y:S04]  /*1040*/  STG.E.64 desc[UR8][R42.64], R10 ;  /* 0x0000000a2a007986 */ /* 0x0001e8000c101b08 */
[----:B------:R-:W2:Y:S01]  /*1050*/  LDG.E.64 R26, desc[UR8][R50.64] ;  /* 0x00000008321a7981 */ /* 0x000ea2000c1e1b00 */
[-C--:B------:R-:W-:Y:S02]  /*1060*/  DMUL R108, R218, R118.reuse ;  /* 0x00000076da6c7228 */ /* 0x080fe40000000000 */
[----:B------:R-:W-:-:S06]  /*1070*/  DMUL R56, R22, R118 ;  /* 0x0000007616387228 */ /* 0x000fcc0000000000 */
[----:B--2---:R-:W-:-:S07]  /*1080*/  DADD R26, R108, R26 ;  /* 0x000000006c1a7229 */ /* 0x004fce000000001a */
[----:B------:R2:W-:Y:S04]  /*1090*/  STG.E.64 desc[UR8][R50.64], R26 ;  /* 0x0000001a32007986 */ /* 0x0005e8000c101b08 */
[----:B-----5:R-:W5:Y:S01]  /*10a0*/  LDG.E.64 R18, desc[UR8][R70.64] ;  /* 0x0000000846127981 */ /* 0x020f62000c1e1b00 */
[----:B------:R-:W-:Y:S01]  /*10b0*/  DFMA R56, R200, R88, R56 ;  /* 0x00000058c838722b */ /* 0x000fe20000000038 */
[----:B------:R-:W-:-:S05]  /*10c0*/  IADD3 R4, PT, PT, R3, 0x1, RZ ;  /* 0x0000000103047810 */ /* 0x000fca0007ffe0ff */
[----:B0-----:R-:W-:Y:S01]  /*10d0*/  IMAD.WIDE.U32 R42, R4, 0x8, R248 ;  /* 0x00000008042a7825 */ /* 0x001fe200078e00f8 */
[----:B----4-:R-:W-:Y:S02]  /*10e0*/  DADD R64, -R32, R64 ;  /* 0x0000000020407229 */ /* 0x010fe40000000140 */
[----:B-----5:R-:W-:Y:S01]  /*10f0*/  DADD R18, R56, R18 ;  /* 0x0000000038127229 */ /* 0x020fe20000000012 */
[----:B------:R-:W-:Y:S01]  /*1100*/  IADD3 R4, PT, PT, R3, R54, RZ ;  /* 0x0000003603047210 */ /* 0x000fe20007ffe0ff */
[----:B------:R-:W-:Y:S01]  /*1110*/  DMUL R68, R200, R68 ;  /* 0x00000044c8447228 */ /* 0x000fe20000000000 */
[----:B------:R-:W-:Y:S01]  /*1120*/  IADD3 R96, PT, PT, R0, 0x1, RZ ;  /* 0x0000000100607810 */ /* 0x000fe20007ffe0ff */
[----:B------:R-:W4:Y:S04]  /*1130*/  LDL.64 R32, [R1+0x48] ;  /* 0x0000480001207983 */ /* 0x000f280000100a00 */
[----:B------:R0:W-:Y:S04]  /*1140*/  STG.E.64 desc[UR8][R70.64], R18 ;  /* 0x0000001246007986 */ /* 0x0001e8000c101b08 */
[----:B------:R-:W0:Y:S01]  /*1150*/  LDG.E.64 R34, desc[UR8][R42.64] ;  /* 0x000000082a227981 */ /* 0x000e22000c1e1b00 */
[----:B------:R-:W-:-:S08]  /*1160*/  DMUL R140, R64, R206 ;  /* 0x000000ce408c7228 */ /* 0x000fd00000000000 */
[-C--:B------:R-:W-:Y:S02]  /*1170*/  DMUL R110, R44, R140.reuse ;  /* 0x0000008c2c6e7228 */ /* 0x080fe40000000000 */
[-C--:B------:R-:W-:Y:S02]  /*1180*/  DMUL R202, R222, R140.reuse ;  /* 0x0000008cdeca7228 */ /* 0x080fe40000000000 */
[----:B------:R-:W-:-:S04]  /*1190*/  DMUL R214, R200, R140 ;  /* 0x0000008cc8d67228 */ /* 0x000fc80000000000 */
[----:B------:R-:W-:-:S04]  /*11a0*/  DMUL R10, R200, R110 ;  /* 0x0000006ec80a7228 */ /* 0x000fc80000000000 */
[----:B------:R-:W-:-:S04]  /*11b0*/  DFMA R238, R222, R110, R214 ;  /* 0x0000006edeee722b */ /* 0x000fc800000000d6 */
[----:B------:R-:W-:Y:S01]  /*11c0*/  DFMA R190, R200, R202, R10 ;  /* 0x000000cac8be722b */ /* 0x000fe2000000000a */
[----:B--2---:R-:W-:-:S07]  /*11d0*/  IADD3 R26, PT, PT, R4, 0x1, RZ ;  /* 0x00000001041a7810 */ /* 0x004fce0007ffe0ff */
[----:B------:R-:W-:Y:S01]  /*11e0*/  DFMA R190, R222, R238, R190 ;  /* 0x000000eedebe722b */ /* 0x000fe200000000be */
[----:B------:R-:W-:-:S07]  /*11f0*/  IMAD.WIDE.U32 R26, R26, 0x8, R248 ;  /* 0x000000081a1a7825 */ /* 0x000fce00078e00f8 */
[----:B0-----:R-:W-:-:S07]  /*1200*/  DADD R18, R190, R34 ;  /* 0x00000000be127229 */ /* 0x001fce0000000022 */
[----:B------:R0:W-:Y:S04]  /*1210*/  STG.E.64 desc[UR8][R42.64], R18 ;  /* 0x000000122a007986 */ /* 0x0001e8000c101b08 */
[----:B------:R-:W2:Y:S01]  /*1220*/  LDG.E.64 R54, desc[UR8][R26.64] ;  /* 0x000000081a367981 */ /* 0x000ea2000c1e1b00 */
[C---:B------:R-:W-:Y:S02]  /*1230*/  DFMA R240, R218.reuse, R110, R68 ;  /* 0x0000006edaf0722b */ /* 0x040fe40000000044 */
[----:B------:R-:W-:-:S06]  /*1240*/  DFMA R34, R218, R140, R142 ;  /* 0x0000008cda22722b */ /* 0x000fcc000000008e */
[----:B------:R-:W-:-:S08]  /*1250*/  DMUL R50, R222, R240 ;  /* 0x000000f0de327228 */ /* 0x000fd00000000000 */
[----:B------:R-:W-:Y:S01]  /*1260*/  DFMA R50, R200, R34, R50 ;  /* 0x00000022c832722b */ /* 0x000fe20000000032 */
[----:B------:R-:W-:-:S07]  /*1270*/  IMAD.WIDE.U32 R96, R96, 0x8, R248 ;  /* 0x0000000860607825 */ /* 0x000fce00078e00f8 */
[----:B--2---:R-:W-:-:S07]  /*1280*/  DADD R54, R50, R54 ;  /* 0x0000000032367229 */ /* 0x004fce0000000036 */
[----:B------:R-:W-:Y:S04]  /*1290*/  STG.E.64 desc[UR8][R26.64], R54 ;  /* 0x000000361a007986 */ /* 0x000fe8000c101b08 */
[----:B0-----:R-:W2:Y:S01]  /*12a0*/  LDG.E.64 R18, desc[UR8][R96.64] ;  /* 0x0000000860127981 */ /* 0x001ea2000c1e1b00 */
[C---:B------:R-:W-:Y:S02]  /*12b0*/  DMUL R242, R22.reuse, R110 ;  /* 0x0000006e16f27228 */ /* 0x040fe40000000000 */
[----:B------:R-:W-:-:S06]  /*12c0*/  DMUL R134, R22, R140 ;  /* 0x0000008c16867228 */ /* 0x000fcc0000000000 */
[----:B------:R-:W-:Y:S01]  /*12d0*/  DMUL R136, R222, R242 ;  /* 0x000000f2de887228 */ /* 0x000fe20000000000 */
[----:B------:R-:W-:-:S07]  /*12e0*/  IADD3 R106, PT, PT, R5, 0x1, RZ ;  /* 0x00000001056a7810 */ /* 0x000fce0007ffe0ff */
[----:B------:R-:W-:Y:S01]  /*12f0*/  DFMA R136, R200, R134, R136 ;  /* 0x00000086c888722b */ /* 0x000fe20000000088 */
[----:B------:R-:W-:-:S07]  /*1300*/  IMAD.WIDE.U32 R106, R106, 0x8, R248 ;  /* 0x000000086a6a7825 */ /* 0x000fce00078e00f8 */
[----:B--2---:R-:W-:-:S07]  /*1310*/  DADD R18, R136, R18 ;  /* 0x0000000088127229 */ /* 0x004fce0000000012 */
[----:B------:R0:W-:Y:S04]  /*1320*/  STG.E.64 desc[UR8][R96.64], R18 ;  /* 0x0000001260007986 */ /* 0x0001e8000c101b08 */
[----:B------:R-:W2:Y:S01]  /*1330*/  LDG.E.64 R42, desc[UR8][R106.64] ;  /* 0x000000086a2a7981 */ /* 0x000ea2000c1e1b00 */
[----:B------:R-:W-:-:S08]  /*1340*/  DFMA R70, R200, R204, R10 ;  /* 0x000000ccc846722b */ /* 0x000fd0000000000a */
[----:B------:R-:W-:-:S08]  /*1350*/  DFMA R70, R218, R240, R70 ;  /* 0x000000f0da46722b */ /* 0x000fd00000000046 */
[----:B--2---:R-:W-:-:S07]  /*1360*/  DADD R42, R70, R42 ;  /* 0x00000000462a7229 */ /* 0x004fce000000002a */
[----:B------:R-:W-:Y:S04]  /*1370*/  STG.E.64 desc[UR8][R106.64], R42 ;  /* 0x0000002a6a007986 */ /* 0x000fe8000c101b08 */
[----:B---3--:R-:W2:Y:S01]  /*1380*/  LDG.E.64 R10, desc[UR8][R114.64] ;  /* 0x00000008720a7981 */ /* 0x008ea2000c1e1b00 */
[----:B------:R-:W-:-:S08]  /*1390*/  DMUL R232, R218, R242 ;  /* 0x000000f2dae87228 */ /* 0x000fd00000000000 */
[----:B------:R-:W-:Y:S01]  /*13a0*/  DFMA R232, R200, R162, R232 ;  /* 0x000000a2c8e8722b */ /* 0x000fe200000000e8 */
[----:B-1----:R-:W-:-:S06]  /*13b0*/  IMAD.WIDE.U32 R124, R2, 0x8, R124 ;  /* 0x00000008027c7825 */ /* 0x002fcc00078e007c */
[----:B------:R-:W3:Y:S01]  /*13c0*/  LDG.E.64.CONSTANT R124, desc[UR8][R124.64] ;  /* 0x000000087c7c7981 */ /* 0x000ee2000c1e9b00 */
[----:B--2---:R-:W-:-:S07]  /*13d0*/  DADD R10, R232, R10 ;  /* 0x00000000e80a7229 */ /* 0x004fce000000000a */
[----:B------:R1:W-:Y:S04]  /*13e0*/  STG.E.64 desc[UR8][R114.64], R10 ;  /* 0x0000000a72007986 */ /* 0x0003e8000c101b08 */
[----:B0-----:R-:W2:Y:S01]  /*13f0*/  LDG.E.64 R18, desc[UR8][R72.64] ;  /* 0x0000000848127981 */ /* 0x001ea2000c1e1b00 */
[----:B------:R-:W-:Y:S01]  /*1400*/  DMUL R234, R22, R242 ;  /* 0x000000f216ea7228 */ /* 0x000fe20000000000 */
[----:B------:R-:W-:-:S07]  /*1410*/  IADD3 R152, PT, PT, R3, 0x2, RZ ;  /* 0x0000000203987810 */ /* 0x000fce0007ffe0ff */
[----:B------:R-:W-:Y:S01]  /*1420*/  DFMA R234, R200, R110, R234 ;  /* 0x0000006ec8ea722b */ /* 0x000fe200000000ea */
[----:B------:R-:W-:Y:S01]  /*1430*/  IMAD.WIDE.U32 R152, R152, 0x8, R248 ;  /* 0x0000000898987825 */ /* 0x000fe200078e00f8 */
[----:B----4-:R-:W-:Y:S02]  /*1440*/  DADD R224, -R32, R224 ;  /* 0x0000000020e07229 */ /* 0x010fe400000001e0 */
[-C--:B------:R-:W-:Y:S01]  /*1450*/  DMUL R156, R218, R206.reuse ;  /* 0x000000ceda9c7228 */ /* 0x080fe20000000000 */
[----:B------:R-:W4:Y:S05]  /*1460*/  LDL.64 R32, [R1+0x10] ;  /* 0x0000100001207983 */ /* 0x000f2a0000100a00 */
[----:B------:R-:W-:-:S02]  /*1470*/  DMUL R170, R224, R206 ;  /* 0x000000cee0aa7228 */ /* 0x000fc40000000000 */
[----:B------:R-:W-:-:S06]  /*1480*/  DMUL R246, R222, R206 ;  /* 0x000000cedef67228 */ /* 0x000fcc0000000000 */
[-C--:B------:R-:W-:Y:S02]  /*1490*/  DMUL R44, R44, R170.reuse ;  /* 0x000000aa2c2c7228 */ /* 0x080fe40000000000 */
[-C--:B------:R-:W-:Y:S02]  /*14a0*/  DMUL R182, R200, R170.reuse ;  /* 0x000000aac8b67228 */ /* 0x080fe40000000000 */
[----:B------:R-:W-:Y:S02]  /*14b0*/  DMUL R208, R222, R170 ;  /* 0x000000aaded07228 */ /* 0x000fe40000000000 */
[----:B-1----:R-:W-:Y:S02]  /*14c0*/  DFMA R10, R200, R156, R214 ;  /* 0x0000009cc80a722b */ /* 0x002fe400000000d6 */
[----:B------:R-:W-:Y:S02]  /*14d0*/  DMUL R206, R22, R206 ;  /* 0x000000ce16ce7228 */ /* 0x000fe40000000000 */
[----:B------:R-:W-:-:S02]  /*14e0*/  DMUL R114, R222, R204 ;  /* 0x000000ccde727228 */ /* 0x000fc40000000000 */
[C---:B------:R-:W-:Y:S02]  /*14f0*/  DMUL R178, R222.reuse, R162 ;  /* 0x000000a2deb27228 */ /* 0x040fe40000000000 */
[C---:B------:R-:W-:Y:S02]  /*1500*/  DFMA R180, R222.reuse, R202, R214 ;  /* 0x000000cadeb4722b */ /* 0x040fe400000000d6 */
[C-C-:B------:R-:W-:Y:S02]  /*1510*/  DFMA R96, R222.reuse, R44, R182.reuse ;  /* 0x0000002cde60722b */ /* 0x140fe400000000b6 */
[----:B------:R-:W-:Y:S02]  /*1520*/  DFMA R184, R222, R208, R182 ;  /* 0x000000d0deb8722b */ /* 0x000fe400000000b6 */
[----:B------:R-:W-:Y:S02]  /*1530*/  DFMA R10, R218, R34, R10 ;  /* 0x00000022da0a722b */ /* 0x000fe4000000000a */
[----:B------:R-:W-:-:S02]  /*1540*/  DFMA R114, R200, R156, R114 ;  /* 0x0000009cc872722b */ /* 0x000fc40000000072 */
[----:B------:R-:W-:Y:S02]  /*1550*/  DFMA R178, R200, R206, R178 ;  /* 0x000000cec8b2722b */ /* 0x000fe400000000b2 */
[----:B------:R-:W-:Y:S02]  /*1560*/  DADD R212, R238, R180 ;  /* 0x00000000eed47229 */ /* 0x000fe400000000b4 */
[----:B------:R-:W-:Y:S02]  /*1570*/  DMUL R130, R200, R44 ;  /* 0x0000002cc8827228 */ /* 0x000fe40000000000 */
[----:B------:R-:W-:Y:S02]  /*1580*/  DADD R122, R96, R184 ;  /* 0x00000000607a7229 */ /* 0x000fe400000000b8 */
[----:B------:R-:W-:Y:S02]  /*1590*/  DFMA R42, R218, R204, R68 ;  /* 0x000000ccda2a722b */ /* 0x000fe40000000044 */
[----:B------:R-:W-:-:S02]  /*15a0*/  DADD R54, R10, R10 ;  /* 0x000000000a367229 */ /* 0x000fc4000000000a */
[----:B------:R-:W-:Y:S02]  /*15b0*/  DADD R106, R168, R168 ;  /* 0x00000000a86a7229 */ /* 0x000fe400000000a8 */
[----:B------:R-:W-:Y:S02]  /*15c0*/  DFMA R220, R178, 4, R118 ;  /* 0x40100000b2dc782b */ /* 0x000fe40000000076 */
[----:B------:R-:W-:Y:S02]  /*15d0*/  DFMA R126, R200, R246, R68 ;  /* 0x000000f6c87e722b */ /* 0x000fe40000000044 */
[----:B------:R-:W-:Y:S02]  /*15e0*/  DADD R212, R212, R212 ;  /* 0x00000000d4d47229 */ /* 0x000fe400000000d4 */
[----:B------:R-:W-:Y:S02]  /*15f0*/  DFMA R116, R200, R208, R130 ;  /* 0x000000d0c874722b */ /* 0x000fe40000000082 */
[----:B------:R-:W-:-:S02]  /*1600*/  DADD R122, R122, R122 ;  /* 0x000000007a7a7229 */ /* 0x000fc4000000007a */
[----:B--2---:R-:W-:-:S07]  /*1610*/  DADD R18, R234, R18 ;  /* 0x00000000ea127229 */ /* 0x004fce0000000012 */
[----:B------:R0:W-:Y:S04]  /*1620*/  STG.E.64 desc[UR8][R72.64], R18 ;  /* 0x0000001248007986 */ /* 0x0001e8000c101b08 */
[----:B------:R-:W2:Y:S01]  /*1630*/  LDG.E.64 R158, desc[UR8][R152.64] ;  /* 0x00000008989e7981 */ /* 0x000ea2000c1e1b00 */
[----:B------:R-:W-:Y:S02]  /*1640*/  DADD R26, R240, R42 ;  /* 0x00000000f01a7229 */ /* 0x000fe4000000002a */
[----:B0-----:R-:W-:Y:S01]  /*1650*/  DFMA R18, R114, 4, R148 ;  /* 0x401000007212782b */ /* 0x001fe20000000094 */
[----:B------:R-:W5:Y:S01]  /*1660*/  LDL.64 R72, [R1+0x18] ;  /* 0x0000180001487983 */ /* 0x000f620000100a00 */
[----:B------:R-:W-:Y:S02]  /*1670*/  DMUL R10, R222, R54 ;  /* 0x00000036de0a7228 */ /* 0x000fe40000000000 */
[----:B------:R-:W-:-:S02]  /*1680*/  DMUL R144, R200, R106 ;  /* 0x0000006ac8907228 */ /* 0x000fc40000000000 */
[C---:B------:R-:W-:Y:S02]  /*1690*/  DMUL R220, R222.reuse, R220 ;  /* 0x000000dcdedc7228 */ /* 0x040fe40000000000 */
[C---:B------:R-:W-:Y:S02]  /*16a0*/  DMUL R18, R222.reuse, R18 ;  /* 0x00000012de127228 */ /* 0x040fe40000000000 */
[C---:B------:R-:W-:Y:S02]  /*16b0*/  DFMA R126, R222.reuse, R168, R126 ;  /* 0x000000a8de7e722b */ /* 0x040fe4000000007e */
[C---:B------:R-:W-:Y:S02]  /*16c0*/  DMUL R212, R222.reuse, R212 ;  /* 0x000000d4ded47228 */ /* 0x040fe40000000000 */
[C---:B------:R-:W-:Y:S02]  /*16d0*/  DFMA R116, R222.reuse, R96, R116 ;  /* 0x00000060de74722b */ /* 0x040fe40000000074 */
[----:B------:R-:W-:-:S02]  /*16e0*/  DMUL R122, R222, R122 ;  /* 0x0000007ade7a7228 */ /* 0x000fc40000000000 */
[----:B------:R-:W-:Y:S02]  /*16f0*/  DADD R26, R26, R26 ;  /* 0x000000001a1a7229 */ /* 0x000fe4000000001a */
[----:B------:R-:W-:Y:S02]  /*1700*/  DFMA R10, R70, 5, R10 ;  /* 0x40140000460a782b */ /* 0x000fe4000000000a */
[----:B------:R-:W-:Y:S02]  /*1710*/  DFMA R144, R200, R88, R144 ;  /* 0x00000058c890722b */ /* 0x000fe40000000090 */
[----:B------:R-:W-:Y:S02]  /*1720*/  DFMA R18, R236, 5, R18 ;  /* 0x40140000ec12782b */ /* 0x000fe40000000012 */
[----:B------:R-:W-:Y:S02]  /*1730*/  DFMA R220, R198, 5, R220 ;  /* 0x40140000c6dc782b */ /* 0x000fe400000000dc */
[----:B------:R-:W-:-:S02]  /*1740*/  DADD R126, R126, R126 ;  /* 0x000000007e7e7229 */ /* 0x000fc4000000007e */
[----:B------:R-:W-:Y:S02]  /*1750*/  DFMA R212, R190, 5, R212 ;  /* 0x40140000bed4782b */ /* 0x000fe400000000d4 */
[----:B------:R-:W-:Y:S02]  /*1760*/  DFMA R122, R116, 5, R122 ;  /* 0x40140000747a782b */ /* 0x000fe4000000007a */
[----:B------:R-:W-:Y:S02]  /*1770*/  DFMA R26, R218, R26, R10 ;  /* 0x0000001ada1a722b */ /* 0x000fe4000000000a */
[-C--:B------:R-:W-:Y:S02]  /*1780*/  DFMA R144, R222, R174.reuse, R144 ;  /* 0x000000aede90722b */ /* 0x080fe40000000090 */
[-C--:B------:R-:W-:Y:S02]  /*1790*/  DFMA R18, R218, R174.reuse, R18 ;  /* 0x000000aeda12722b */ /* 0x080fe40000000012 */
[----:B------:R-:W-:-:S02]  /*17a0*/  DFMA R220, R22, R174, R220 ;  /* 0x000000ae16dc722b */ /* 0x000fc400000000dc */
[----:B------:R-:W-:Y:S02]  /*17b0*/  DMUL R10, R222, R156 ;  /* 0x0000009cde0a7228 */ /* 0x000fe40000000000 */
[----:B------:R-:W-:Y:S02]  /*17c0*/  DADD R174, R174, R126 ;  /* 0x00000000aeae7229 */ /* 0x000fe4000000007e */
[-C--:B------:R-:W-:Y:S02]  /*17d0*/  DFMA R212, R218, R126.reuse, R212 ;  /* 0x0000007edad4722b */ /* 0x080fe400000000d4 */
[----:B------:R-:W-:Y:S02]  /*17e0*/  DFMA R126, R22, R126, R122 ;  /* 0x0000007e167e722b */ /* 0x000fe4000000007a */
[----:B---3--:R-:W-:Y:S02]  /*17f0*/  DMUL R122, R124, R124 ;  /* 0x0000007c7c7a7228 */ /* 0x008fe40000000000 */
[----:B------:R-:W-:-:S02]  /*1800*/  DMUL R166, R208, 4 ;  /* 0x40100000d0a67828 */ /* 0x000fc40000000000 */
[----:B------:R-:W-:Y:S02]  /*1810*/  DMUL R132, R116, 7 ;  /* 0x401c000074847828 */ /* 0x000fe40000000000 */
[C---:B------:R-:W-:Y:S02]  /*1820*/  DADD R192, R204.reuse, R10 ;  /* 0x00000000ccc07229 */ /* 0x040fe4000000000a */
[----:B------:R-:W-:Y:S02]  /*1830*/  DMUL R204, R204, 4 ;  /* 0x40100000cccc7828 */ /* 0x000fe40000000000 */
[----:B------:R-:W-:Y:S02]  /*1840*/  DMUL R150, R70, 7 ;  /* 0x401c000046967828 */ /* 0x000fe40000000000 */
[----:B------:R-:W-:Y:S02]  /*1850*/  DMUL R196, R200, R200 ;  /* 0x000000c8c8c47228 */ /* 0x000fe40000000000 */
[----:B------:R-:W-:-:S02]  /*1860*/  DMUL R166, R122, R166 ;  /* 0x000000a67aa67228 */ /* 0x000fc40000000000 */
[C---:B------:R-:W-:Y:S02]  /*1870*/  DFMA R132, R124.reuse, R132, -R44 ;  /* 0x000000847c84722b */ /* 0x040fe4000000082c */
[----:B------:R-:W-:Y:S02]  /*1880*/  DADD R164, R124, R124 ;  /* 0x000000007ca47229 */ /* 0x000fe4000000007c */
[----:B------:R-:W-:Y:S02]  /*1890*/  DFMA R230, R22, R134, R214 ;  /* 0x0000008616e6722b */ /* 0x000fe400000000d6 */
[----:B------:R-:W-:Y:S02]  /*18a0*/  DMUL R204, R122, R204 ;  /* 0x000000cc7acc7228 */ /* 0x000fe40000000000 */
[----:B------:R-:W-:Y:S02]  /*18b0*/  DFMA R150, R124, R150, -R110 ;  /* 0x000000967c96722b */ /* 0x000fe4000000086e */
[----:B------:R-:W-:-:S02]  /*18c0*/  DFMA R166, -R196, R166, R132 ;  /* 0x000000a6c4a6722b */ /* 0x000fc40000000184 */
[----:B------:R-:W-:Y:S02]  /*18d0*/  DMUL R192, R192, 4 ;  /* 0x40100000c0c07828 */ /* 0x000fe40000000000 */
[----:B------:R-:W-:Y:S02]  /*18e0*/  DMUL R210, R200, R164 ;  /* 0x000000a4c8d27228 */ /* 0x000fe40000000000 */
[----:B------:R-:W-:Y:S02]  /*18f0*/  DADD R132, R230, R230 ;  /* 0x00000000e6847229 */ /* 0x000fe400000000e6 */
[----:B------:R-:W-:Y:S02]  /*1900*/  DFMA R204, -R196, R204, R150 ;  /* 0x000000ccc4cc722b */ /* 0x000fe40000000196 */
[----:B------:R-:W-:Y:S02]  /*1910*/  DMUL R192, R124, R192 ;  /* 0x000000c07cc07228 */ /* 0x000fe40000000000 */
[----:B------:R-:W-:-:S02]  /*1920*/  DMUL R150, R210, R18 ;  /* 0x00000012d2967228 */ /* 0x000fc40000000000 */
[----:B------:R-:W-:Y:S02]  /*1930*/  DMUL R132, R222, R132 ;  /* 0x00000084de847228 */ /* 0x000fe40000000000 */
[----:B------:R-:W-:-:S04]  /*1940*/  DFMA R18, R22, R162, R68 ;  /* 0x000000a21612722b */ /* 0x000fc80000000044 */
[----:B------:R-:W-:Y:S02]  /*1950*/  DFMA R192, R196, R192, R150 ;  /* 0x000000c0c4c0722b */ /* 0x000fe40000000096 */
[----:B------:R-:W-:Y:S02]  /*1960*/  DFMA R132, R234, 5, R132 ;  /* 0x40140000ea84782b */ /* 0x000fe40000000084 */
[----:B------:R-:W-:-:S08]  /*1970*/  DADD R150, R18, R18 ;  /* 0x0000000012967229 */ /* 0x000fd00000000012 */
[----:B------:R-:W-:Y:S02]  /*1980*/  DFMA R150, R218, R150, R132 ;  /* 0x00000096da96722b */ /* 0x000fe40000000084 */
[----:B------:R-:W-:-:S08]  /*1990*/  DADD R132, R242, R242 ;  /* 0x00000000f2847229 */ /* 0x000fd000000000f2 */
[----:B------:R-:W-:Y:S02]  /*19a0*/  DFMA R150, R22, R132, R150 ;  /* 0x000000841696722b */ /* 0x000fe40000000096 */
[C---:B------:R-:W-:Y:S02]  /*19b0*/  DMUL R132, R234.reuse, 7 ;  /* 0x401c0000ea847828 */ /* 0x040fe40000000000 */
[----:B------:R-:W-:Y:S02]  /*19c0*/  DADD R234, R234, R234 ;  /* 0x00000000eaea7229 */ /* 0x000fe400000000ea */
[----:B------:R-:W-:-:S04]  /*19d0*/  DMUL R194, R222, R222 ;  /* 0x000000dedec27228 */ /* 0x000fc80000000000 */
[----:B------:R-:W-:Y:S02]  /*19e0*/  DFMA R132, R124, R132, -R110 ;  /* 0x000000847c84722b */ /* 0x000fe4000000086e */
[----:B------:R-:W-:Y:S02]  /*19f0*/  DMUL R234, R122, R234 ;  /* 0x000000ea7aea7228 */ /* 0x000fe40000000000 */
[----:B------:R-:W-:-:S06]  /*1a00*/  DADD R70, R70, R70 ;  /* 0x0000000046467229 */ /* 0x000fcc0000000046 */
[----:B------:R-:W-:Y:S02]  /*1a10*/  DFMA R132, -R194, R234, R132 ;  /* 0x000000eac284722b */ /* 0x000fe40000000184 */
[----:B------:R-:W-:-:S08]  /*1a20*/  DMUL R70, R122, R70 ;  /* 0x000000467a467228 */ /* 0x000fd00000000000 */
[----:B------:R-:W-:Y:S02]  /*1a30*/  DFMA R204, -R194, R70, R204 ;  /* 0x00000046c2cc722b */ /* 0x000fe400000001cc */
[----:B------:R-:W-:Y:S02]  /*1a40*/  DMUL R226, R218, R134 ;  /* 0x00000086dae27228 */ /* 0x000fe40000000000 */
[----:B------:R-:W-:-:S06]  /*1a50*/  DMUL R176, R222, R206 ;  /* 0x000000cedeb07228 */ /* 0x000fcc0000000000 */
[----:B------:R-:W-:Y:S02]  /*1a60*/  DFMA R226, R200, R206, R226 ;  /* 0x000000cec8e2722b */ /* 0x000fe400000000e2 */
[----:B------:R-:W-:-:S06]  /*1a70*/  DADD R186, R162, R176 ;  /* 0x00000000a2ba7229 */ /* 0x000fcc00000000b0 */
[----:B------:R-:W-:Y:S02]  /*1a80*/  DADD R226, R226, R226 ;  /* 0x00000000e2e27229 */ /* 0x000fe400000000e2 */
[----:B------:R-:W-:Y:S02]  /*1a90*/  DMUL R186, R186, 4 ;  /* 0x40100000baba7828 */ /* 0x000fe40000000000 */
[----:B------:R-:W-:-:S06]  /*1aa0*/  DMUL R220, R210, R220 ;  /* 0x000000dcd2dc7228 */ /* 0x000fcc0000000000 */
[----:B------:R-:W-:-:S08]  /*1ab0*/  DMUL R186, R124, R186 ;  /* 0x000000ba7cba7228 */ /* 0x000fd00000000000 */
[----:B------:R-:W-:Y:S02]  /*1ac0*/  DFMA R186, R196, R186, R220 ;  /* 0x000000bac4ba722b */ /* 0x000fe400000000dc */
[----:B------:R-:W-:Y:S02]  /*1ad0*/  DADD R114, R114, R114 ;  /* 0x0000000072727229 */ /* 0x000fe40000000072 */
[----:B--2---:R-:W-:-:S07]  /*1ae0*/  DADD R158, R116, R158 ;  /* 0x00000000749e7229 */ /* 0x004fce000000009e */
[----:B------:R0:W-:Y:S02]  /*1af0*/  STG.E.64 desc[UR8][R152.64], R158 ;  /* 0x0000009e98007986 */ /* 0x0001e4000c101b08 */
[----:B0-----:R-:W-:Y:S02]  /*1b00*/  DADD R158, R122, R122 ;  /* 0x000000007a9e7229 */ /* 0x001fe4000000007a */
[----:B------:R-:W-:-:S06]  /*1b10*/  DMUL R152, R218, R218 ;  /* 0x000000dada987228 */ /* 0x000fcc0000000000 */
[----:B------:R-:W-:Y:S02]  /*1b20*/  DMUL R158, R200, R158 ;  /* 0x0000009ec89e7228 */ /* 0x000fe40000000000 */
[----:B------:R-:W-:-:S08]  /*1b30*/  DFMA R132, -R152, R234, R132 ;  /* 0x000000ea9884722b */ /* 0x000fd00000000184 */
[----:B------:R-:W-:Y:S02]  /*1b40*/  DFMA R150, -R158, R150, R132 ;  /* 0x000000969e96722b */ /* 0x000fe40000000184 */
[----:B------:R-:W-:Y:S02]  /*1b50*/  DFMA R132, R194, R164, -7 ;  /* 0xc01c0000c284742b */ /* 0x000fe400000000a4 */
[----:B------:R-:W-:Y:S02]  /*1b60*/  DFMA R26, -R158, R26, R204 ;  /* 0x0000001a9e1a722b */ /* 0x000fe400000001cc */
[----:B------:R-:W-:Y:S02]  /*1b70*/  DADD R204, R116, R116 ;  /* 0x0000000074cc7229 */ /* 0x000fe40000000074 */
[----:B------:R-:W-:Y:S02]  /*1b80*/  DMUL R116, R22, R22 ;  /* 0x0000001616747228 */ /* 0x000fe40000000000 */
[----:B------:R-:W-:-:S08]  /*1b90*/  DFMA R132, R152, R164, R132 ;  /* 0x000000a49884722b */ /* 0x000fd00000000084 */
[----:B------:R-:W-:Y:S02]  /*1ba0*/  DFMA R164, R116, R164, R132 ;  /* 0x000000a474a4722b */ /* 0x000fe40000000084 */
[----:B------:R-:W-:-:S06]  /*1bb0*/  DMUL R132, R122, R204 ;  /* 0x000000cc7a847228 */ /* 0x000fcc0000000000 */
[----:B------:R-:W-:Y:S02]  /*1bc0*/  DFMA R236, R236, R164, R192 ;  /* 0x000000a4ecec722b */ /* 0x000fe400000000c0 */
[----:B------:R-:W-:Y:S02]  /*1bd0*/  DFMA R166, -R194, R132, R166 ;  /* 0x00000084c2a6722b */ /* 0x000fe400000001a6 */
[----:B------:R-:W-:Y:S02]  /*1be0*/  DMUL R192, R218, R162 ;  /* 0x000000a2dac07228 */ /* 0x000fe40000000000 */
[----:B------:R-:W-:Y:S02]  /*1bf0*/  DFMA R234, -R116, R234, R150 ;  /* 0x000000ea74ea722b */ /* 0x000fe40000000196 */
[----:B------:R-:W-:Y:S02]  /*1c00*/  DMUL R150, R222, R226 ;  /* 0x000000e2de967228 */ /* 0x000fe40000000000 */
[----:B------:R-:W-:-:S02]  /*1c10*/  DFMA R166, -R152, R132, R166 ;  /* 0x0000008498a6722b */ /* 0x000fc400000001a6 */
[----:B------:R-:W-:-:S04]  /*1c20*/  DFMA R204, R218, R162, R192 ;  /* 0x000000a2dacc722b */ /* 0x000fc800000000c0 */
[----:B------:R-:W-:Y:S02]  /*1c30*/  DFMA R150, R232, 5, R150 ;  /* 0x40140000e896782b */ /* 0x000fe40000000096 */
[----:B------:R-:W-:Y:S02]  /*1c40*/  DFMA R126, -R158, R126, R166 ;  /* 0x0000007e9e7e722b */ /* 0x000fe400000001a6 */
[----:B------:R-:W-:-:S08]  /*1c50*/  DADD R166, R242, R204 ;  /* 0x00000000f2a67229 */ /* 0x000fd000000000cc */
[----:B------:R-:W-:Y:S02]  /*1c60*/  DFMA R150, R218, R166, R150 ;  /* 0x000000a6da96722b */ /* 0x000fe40000000096 */
[----:B------:R-:W-:Y:S02]  /*1c70*/  DMUL R166, R222, R34 ;  /* 0x00000022dea67228 */ /* 0x000fe40000000000 */
[----:B------:R-:W-:Y:S02]  /*1c80*/  DFMA R198, R198, R164, R186 ;  /* 0x000000a4c6c6722b */ /* 0x000fe400000000ba */
[----:B------:R-:W-:-:S04]  /*1c90*/  DMUL R186, R222, R134 ;  /* 0x00000086deba7228 */ /* 0x000fc80000000000 */
[----:B------:R-:W-:Y:S02]  /*1ca0*/  DADD R228, R166, R166 ;  /* 0x00000000a6e47229 */ /* 0x000fe400000000a6 */
[----:B------:R-:W-:Y:S02]  /*1cb0*/  DFMA R150, R22, R240, R150 ;  /* 0x000000f01696722b */ /* 0x000fe40000000096 */
[----:B------:R-:W-:-:S04]  /*1cc0*/  DADD R220, R186, R186 ;  /* 0x00000000badc7229 */ /* 0x000fc800000000ba */
[----:B------:R-:W-:-:S04]  /*1cd0*/  DADD R240, R240, R228 ;  /* 0x00000000f0f07229 */ /* 0x000fc800000000e4 */
[----:B------:R-:W-:-:S04]  /*1ce0*/  DADD R242, R242, R220 ;  /* 0x00000000f2f27229 */ /* 0x000fc800000000dc */
[----:B------:R-:W-:Y:S02]  /*1cf0*/  DMUL R240, R222, R240 ;  /* 0x000000f0def07228 */ /* 0x000fe40000000000 */
[----:B------:R-:W-:Y:S02]  /*1d00*/  DADD R244, R238, R114 ;  /* 0x00000000eef47229 */ /* 0x000fe40000000072 */
[----:B------:R-:W-:-:S04]  /*1d10*/  DMUL R242, R222, R242 ;  /* 0x000000f2def27228 */ /* 0x000fc80000000000 */
[----:B------:R-:W-:Y:S02]  /*1d20*/  DFMA R240, R50, 5, R240 ;  /* 0x4014000032f0782b */ /* 0x000fe400000000f0 */
[----:B------:R-:W-:Y:S02]  /*1d30*/  DADD R178, R178, R178 ;  /* 0x00000000b2b27229 */ /* 0x000fe400000000b2 */
[----:B------:R-:W-:-:S04]  /*1d40*/  DFMA R242, R136, 5, R242 ;  /* 0x4014000088f2782b */ /* 0x000fc800000000f2 */
[----:B------:R-:W-:Y:S02]  /*1d50*/  DFMA R240, R218, R244, R240 ;  /* 0x000000f4daf0722b */ /* 0x000fe400000000f0 */
[----:B------:R-:W-:Y:S02]  /*1d60*/  DADD R244, R168, R34 ;  /* 0x00000000a8f47229 */ /* 0x000fe40000000022 */
[----:B------:R-:W-:-:S06]  /*1d70*/  DFMA R242, R218, R178, R242 ;  /* 0x000000b2daf2722b */ /* 0x000fcc00000000f2 */
[----:B------:R-:W-:Y:S02]  /*1d80*/  DADD R244, R244, R244 ;  /* 0x00000000f4f47229 */ /* 0x000fe400000000f4 */
[----:B------:R-:W-:Y:S02]  /*1d90*/  DFMA R238, R22, R238, R242 ;  /* 0x000000ee16ee722b */ /* 0x000fe400000000f2 */
[----:B------:R-:W-:Y:S01]  /*1da0*/  DMUL R240, R210, R240 ;  /* 0x000000f0d2f07228 */ /* 0x000fe20000000000 */
[----:B------:R-:W-:-:S03]  /*1db0*/  IADD3 R242, PT, PT, R4, 0x2, RZ ;  /* 0x0000000204f27810 */ /* 0x000fc60007ffe0ff */
[----:B------:R-:W-:Y:S02]  /*1dc0*/  DMUL R244, R124, R244 ;  /* 0x000000f47cf47228 */ /* 0x000fe40000000000 */
[----:B------:R-:W-:-:S06]  /*1dd0*/  IMAD.WIDE.U32 R242, R242, 0x8, R248 ;  /* 0x00000008f2f27825 */ /* 0x000fcc00078e00f8 */
[----:B------:R-:W-:Y:S01]  /*1de0*/  DFMA R244, R196, R244, R240 ;  /* 0x000000f4c4f4722b */ /* 0x000fe200000000f0 */
[----:B------:R-:W2:Y:S01]  /*1df0*/  LDG.E.64 R240, desc[UR8][R242.64] ;  /* 0x00000008f2f07981 */ /* 0x000ea2000c1e1b00 */
[----:B------:R-:W-:Y:S02]  /*1e00*/  DMUL R128, R124, R128 ;  /* 0x000000807c807228 */ /* 0x000fe40000000000 */
[----:B------:R-:W-:-:S08]  /*1e10*/  DMUL R150, R210, R150 ;  /* 0x00000096d2967228 */ /* 0x000fd00000000000 */
[----:B------:R-:W-:Y:S02]  /*1e20*/  DFMA R128, R196, R128, R150 ;  /* 0x00000080c480722b */ /* 0x000fe40000000096 */
[----:B------:R-:W-:Y:S02]  /*1e30*/  DMUL R150, R218, R44 ;  /* 0x0000002cda967228 */ /* 0x000fe40000000000 */
[----:B------:R-:W-:Y:S02]  /*1e40*/  DFMA R244, R50, R164, R244 ;  /* 0x000000a432f4722b */ /* 0x000fe400000000f4 */
[----:B------:R-:W-:Y:S02]  /*1e50*/  DFMA R216, -R124, R236, R216 ;  /* 0x000000ec7cd8722b */ /* 0x000fe400000001d8 */
[----:B------:R-:W-:Y:S02]  /*1e60*/  DMUL R236, R218, R170 ;  /* 0x000000aadaec7228 */ /* 0x000fe40000000000 */
[----:B------:R-:W-:-:S08]  /*1e70*/  DMUL R50, R222, R150 ;  /* 0x00000096de327228 */ /* 0x000fd00000000000 */
[----:B------:R-:W-:-:S08]  /*1e80*/  DFMA R50, R200, R236, R50 ;  /* 0x000000ecc832722b */ /* 0x000fd00000000032 */
[----:B--2---:R-:W-:-:S07]  /*1e90*/  DADD R240, R50, R240 ;  /* 0x0000000032f07229 */ /* 0x004fce00000000f0 */
[----:B------:R0:W-:Y:S02]  /*1ea0*/  STG.E.64 desc[UR8][R242.64], R240 ;  /* 0x000000f0f2007986 */ /* 0x0001e4000c101b08 */
[----:B0-----:R-:W-:-:S05]  /*1eb0*/  IADD3 R242, PT, PT, R0, 0x2, RZ ;  /* 0x0000000200f27810 */ /* 0x001fca0007ffe0ff */
[----:B------:R-:W-:-:S05]  /*1ec0*/  IMAD.WIDE.U32 R242, R242, 0x8, R248 ;  /* 0x00000008f2f27825 */ /* 0x000fca00078e00f8 */
[----:B------:R-:W2:Y:S01]  /*1ed0*/  LDG.E.64 R240, desc[UR8][R242.64] ;  /* 0x00000008f2f07981 */ /* 0x000ea2000c1e1b00 */
[----:B------:R-:W-:Y:S02]  /*1ee0*/  DFMA R68, R22, R44, R68 ;  /* 0x0000002c1644722b */ /* 0x000fe40000000044 */
[----:B------:R-:W-:Y:S02]  /*1ef0*/  DFMA R24, -R124, R198, R24 ;  /* 0x000000c67c18722b */ /* 0x000fe40000000118 */
[----:B------:R-:W-:Y:S02]  /*1f00*/  DFMA R132, -R116, R132, R126 ;  /* 0x000000847484722b */ /* 0x000fe4000000017e */
[----:B------:R-:W-:Y:S02]  /*1f10*/  DFMA R198, R22, R170, R142 ;  /* 0x000000aa16c6722b */ /* 0x000fe4000000008e */
[----:B------:R-:W-:-:S08]  /*1f20*/  DMUL R126, R222, R68 ;  /* 0x00000044de7e7228 */ /* 0x000fd00000000000 */
[----:B------:R-:W-:Y:S02]  /*1f30*/  DFMA R126, R200, R198, R126 ;  /* 0x000000c6c87e722b */ /* 0x000fe4000000007e */
[----:B------:R-:W-:-:S08]  /*1f40*/  DFMA R26, -R152, R70, R26 ;  /* 0x00000046981a722b */ /* 0x000fd0000000011a */
[----:B------:R-:W-:Y:S02]  /*1f50*/  DFMA R70, -R116, R70, R26 ;  /* 0x000000467446722b */ /* 0x000fe4000000011a */
[----:B------:R-:W-:-:S08]  /*1f60*/  DADD R168, R168, R198 ;  /* 0x00000000a8a87229 */ /* 0x000fd000000000c6 */
[----:B------:R-:W-:-:S08]  /*1f70*/  DADD R168, R168, R168 ;  /* 0x00000000a8a87229 */ /* 0x000fd000000000a8 */
[----:B------:R-:W-:Y:S02]  /*1f80*/  DMUL R168, R124, R168 ;  /* 0x000000a87ca87228 */ /* 0x000fe40000000000 */
[----:B--2---:R-:W-:-:S07]  /*1f90*/  DADD R240, R126, R240 ;  /* 0x000000007ef07229 */ /* 0x004fce00000000f0 */
[----:B------:R0:W-:Y:S02]  /*1fa0*/  STG.E.64 desc[UR8][R242.64], R240 ;  /* 0x000000f0f2007986 */ /* 0x0001e4000c101b08 */
[----:B0-----:R-:W-:-:S08]  /*1fb0*/  DMUL R242, R222, R236 ;  /* 0x000000ecdef27228 */ /* 0x001fd00000000000 */
[----:B------:R-:W-:-:S08]  /*1fc0*/  DFMA R242, R222, R236, R242 ;  /* 0x000000ecdef2722b */ /* 0x000fd000000000f2 */
[----:B------:R-:W-:-:S08]  /*1fd0*/  DADD R240, R150, R242 ;  /* 0x0000000096f07229 */ /* 0x000fd000000000f2 */
[----:B------:R-:W-:-:S08]  /*1fe0*/  DMUL R240, R222, R240 ;  /* 0x000000f0def07228 */ /* 0x000fd00000000000 */
[----:B------:R-:W-:-:S08]  /*1ff0*/  DFMA R240, R50, 5, R240 ;  /* 0x4014000032f0782b */ /* 0x000fd000000000f0 */
[----:B------:R-:W-:-:S08]  /*2000*/  DFMA R240, R218, R96, R240 ;  /* 0x00000060daf0722b */ /* 0x000fd000000000f0 */
[----:B------:R-:W-:Y:S02]  /*2010*/  DFMA R240, R22, R114, R240 ;  /* 0x0000007216f0722b */ /* 0x000fe400000000f0 */
[----:B------:R-:W-:-:S08]  /*2020*/  DMUL R114, R222, R198 ;  /* 0x000000c6de727228 */ /* 0x000fd00000000000 */
[----:B------:R-:W-:Y:S02]  /*2030*/  DFMA R26, R222, R198, R114 ;  /* 0x000000c6de1a722b */ /* 0x000fe40000000072 */
[----:B------:R-:W-:-:S06]  /*2040*/  DADD R96, R96, R178 ;  /* 0x0000000060607229 */ /* 0x000fcc00000000b2 */
[----:B------:R-:W-:-:S08]  /*2050*/  DADD R178, R68, R26 ;  /* 0x0000000044b27229 */ /* 0x000fd0000000001a */
[----:B------:R-:W-:-:S08]  /*2060*/  DMUL R178, R222, R178 ;  /* 0x000000b2deb27228 */ /* 0x000fd00000000000 */
[----:B------:R-:W-:-:S08]  /*2070*/  DFMA R178, R126, 5, R178 ;  /* 0x401400007eb2782b */ /* 0x000fd000000000b2 */
[----:B------:R-:W-:-:S08]  /*2080*/  DFMA R96, R22, R96, R178 ;  /* 0x000000601660722b */ /* 0x000fd000000000b2 */
[----:B------:R-:W-:-:S08]  /*2090*/  DMUL R96, R210, R96 ;  /* 0x00000060d2607228 */ /* 0x000fd00000000000 */
[----:B------:R-:W-:Y:S01]  /*20a0*/  DFMA R96, R196, R168, R96 ;  /* 0x000000a8c460722b */ /* 0x000fe20000000060 */
[----:B------:R-:W-:-:S05]  /*20b0*/  IADD3 R168, PT, PT, R5, 0x2, RZ ;  /* 0x0000000205a87810 */ /* 0x000fca0007ffe0ff */
[----:B------:R-:W-:-:S05]  /*20c0*/  IMAD.WIDE.U32 R168, R168, 0x8, R248 ;  /* 0x00000008a8a87825 */ /* 0x000fca00078e00f8 */
[----:B------:R-:W2:Y:S01]  /*20d0*/  LDG.E.64 R178, desc[UR8][R168.64] ;  /* 0x00000008a8b27981 */ /* 0x000ea2000c1e1b00 */
[----:B------:R-:W-:Y:S02]  /*20e0*/  DFMA R126, R126, R164, R96 ;  /* 0x000000a47e7e722b */ /* 0x000fe40000000060 */
[----:B------:R-:W-:Y:S02]  /*20f0*/  DFMA R96, R218, R150, R130 ;  /* 0x00000096da60722b */ /* 0x000fe40000000082 */
[----:B------:R-:W-:Y:S02]  /*2100*/  DFMA R232, R232, R164, R128 ;  /* 0x000000a4e8e8722b */ /* 0x000fe40000000080 */
[----:B------:R-:W-:Y:S02]  /*2110*/  DMUL R128, R218, R198 ;  /* 0x000000c6da807228 */ /* 0x000fe40000000000 */
[----:B------:R-:W-:Y:S02]  /*2120*/  DADD R112, R234, R112 ;  /* 0x00000000ea707229 */ /* 0x000fe40000000070 */
[----:B--2---:R-:W-:-:S07]  /*2130*/  DADD R178, R96, R178 ;  /* 0x0000000060b27229 */ /* 0x004fce00000000b2 */
[----:B------:R0:W-:Y:S02]  /*2140*/  STG.E.64 desc[UR8][R168.64], R178 ;  /* 0x000000b2a8007986 */ /* 0x0001e4000c101b08 */
[C---:B0-----:R-:W-:Y:S02]  /*2150*/  DFMA R168, R218.reuse, R198, R128 ;  /* 0x000000c6daa8722b */ /* 0x041fe40000000080 */
[----:B------:R-:W-:-:S06]  /*2160*/  DMUL R178, R218, R68 ;  /* 0x00000044dab27228 */ /* 0x000fcc0000000000 */
[----:B------:R-:W-:-:S08]  /*2170*/  DMUL R234, R222, R168 ;  /* 0x000000a8deea7228 */ /* 0x000fd00000000000 */
[----:B------:R-:W-:-:S08]  /*2180*/  DFMA R234, R178, 5, R234 ;  /* 0x40140000b2ea782b */ /* 0x000fd000000000ea */
[----:B------:R-:W-:-:S08]  /*2190*/  DFMA R234, R218, R68, R234 ;  /* 0x00000044daea722b */ /* 0x000fd000000000ea */
[----:B------:R-:W-:-:S08]  /*21a0*/  DFMA R234, R22, R150, R234 ;  /* 0x0000009616ea722b */ /* 0x000fd000000000ea */
[----:B------:R-:W-:Y:S02]  /*21b0*/  DFMA R204, R22, R204, R234 ;  /* 0x000000cc16cc722b */ /* 0x000fe400000000ea */
[----:B-----5:R-:W2:Y:S01]  /*21c0*/  LDG.E.64 R234, desc[UR8][R72.64] ;  /* 0x0000000848ea7981 */ /* 0x020ea2000c1e1b00 */
[----:B------:R-:W-:-:S08]  /*21d0*/  DFMA R130, R200, R162, R130 ;  /* 0x000000a2c882722b */ /* 0x000fd00000000082 */
[----:B------:R-:W-:Y:S02]  /*21e0*/  DFMA R130, R22, R68, R130 ;  /* 0x000000441682722b */ /* 0x000fe40000000082 */
[----:B------:R-:W-:Y:S02]  /*21f0*/  DMUL R120, R124, R120 ;  /* 0x000000787c787228 */ /* 0x000fe40000000000 */
[----:B------:R-:W-:Y:S02]  /*2200*/  DMUL R204, R210, R204 ;  /* 0x000000ccd2cc7228 */ /* 0x000fe40000000000 */
[----:B--2---:R-:W-:-:S07]  /*2210*/  DADD R234, R178, R234 ;  /* 0x00000000b2ea7229 */ /* 0x004fce00000000ea */
[----:B------:R0:W-:Y:S02]  /*2220*/  STG.E.64 desc[UR8][R72.64], R234 ;  /* 0x000000ea48007986 */ /* 0x0001e4000c101b08 */
[----:B0-----:R-:W-:Y:S02]  /*2230*/  DMUL R234, R162, 4 ;  /* 0x40100000a2ea7828 */ /* 0x001fe40000000000 */
[----:B------:R-:W2:Y:S01]  /*2240*/  LDL.64 R72, [R1+0x8] ;  /* 0x0000080001487983 */ /* 0x000ea20000100a00 */
[----:B------:R-:W-:-:S05]  /*2250*/  DMUL R162, R130, 7 ;  /* 0x401c000082a27828 */ /* 0x000fca0000000000 */
[----:B------:R-:W-:-:S03]  /*2260*/  DMUL R234, R122, R234 ;  /* 0x000000ea7aea7228 */ /* 0x000fc60000000000 */
[----:B------:R-:W-:-:S08]  /*2270*/  DFMA R162, R124, R162, -R44 ;  /* 0x000000a27ca2722b */ /* 0x000fd0000000082c */
[C---:B------:R-:W-:Y:S02]  /*2280*/  DFMA R234, -R196.reuse, R234, R162 ;  /* 0x000000eac4ea722b */ /* 0x040fe400000001a2 */
[----:B----4-:R-:W3:Y:S01]  /*2290*/  LDG.E.64 R162, desc[UR8][R32.64] ;  /* 0x0000000820a27981 */ /* 0x010ee2000c1e1b00 */
[----:B------:R-:W-:Y:S02]  /*22a0*/  DFMA R120, R196, R120, R204 ;  /* 0x00000078c478722b */ /* 0x000fe400000000cc */
[----:B------:R-:W-:Y:S02]  /*22b0*/  DFMA R204, R200, R206, R182 ;  /* 0x000000cec8cc722b */ /* 0x000fe400000000b6 */
[----:B------:R-:W-:-:S06]  /*22c0*/  DFMA R58, -R124, R244, R58 ;  /* 0x000000f47c3a722b */ /* 0x000fcc000000013a */
[----:B------:R-:W-:Y:S02]  /*22d0*/  DFMA R204, R22, R198, R204 ;  /* 0x000000c616cc722b */ /* 0x000fe400000000cc */
[----:B------:R-:W-:-:S06]  /*22e0*/  DMUL R244, R190, 7 ;  /* 0x401c0000bef47828 */ /* 0x000fcc0000000000 */
[----:B------:R-:W-:Y:S02]  /*22f0*/  DADD R204, R204, R204 ;  /* 0x00000000cccc7229 */ /* 0x000fe400000000cc */
[----:B------:R-:W-:Y:S02]  /*2300*/  DFMA R110, R124, R244, -R110 ;  /* 0x000000f47c6e722b */ /* 0x000fe4000000086e */
[----:B------:R-:W-:Y:S02]  /*2310*/  DADD R68, R68, R18 ;  /* 0x0000000044447229 */ /* 0x000fe40000000012 */
[C---:B------:R-:W-:Y:S02]  /*2320*/  DFMA R246, R222.reuse, R246, R142 ;  /* 0x000000f6def6722b */ /* 0x040fe4000000008e */
[----:B------:R-:W-:-:S04]  /*2330*/  DMUL R244, R222, R204 ;  /* 0x000000ccdef47228 */ /* 0x000fc80000000000 */
[----:B------:R-:W-:Y:S02]  /*2340*/  DADD R68, R68, R68 ;  /* 0x0000000044447229 */ /* 0x000fe40000000044 */
[----:B------:R-:W-:Y:S02]  /*2350*/  DADD R106, R246, R106 ;  /* 0x00000000f66a7229 */ /* 0x000fe4000000006a */
[----:B------:R-:W-:-:S06]  /*2360*/  DFMA R244, R130, 5, R244 ;  /* 0x4014000082f4782b */ /* 0x000fcc00000000f4 */
[----:B------:R-:W-:Y:S02]  /*2370*/  DMUL R106, R106, 4 ;  /* 0x401000006a6a7828 */ /* 0x000fe40000000000 */
[----:B------:R-:W-:Y:S02]  /*2380*/  DFMA R68, R22, R68, R244 ;  /* 0x000000441644722b */ /* 0x000fe400000000f4 */
[----:B------:R-:W-:-:S04]  /*2390*/  DMUL R244, R144, 7 ;  /* 0x401c000090f47828 */ /* 0x000fc80000000000 */
[----:B------:R-:W-:-:S04]  /*23a0*/  DMUL R106, R106, R122 ;  /* 0x0000007a6a6a7228 */ /* 0x000fc80000000000 */
[----:B------:R-:W-:-:S08]  /*23b0*/  DFMA R244, R124, R244, -R88 ;  /* 0x000000f47cf4722b */ /* 0x000fd00000000858 */
[----:B------:R-:W-:Y:S02]  /*23c0*/  DFMA R106, R106, -R196, R244 ;  /* 0x800000c46a6a722b */ /* 0x000fe400000000f4 */
[----:B------:R-:W-:Y:S02]  /*23d0*/  DADD R150, R150, R150 ;  /* 0x0000000096967229 */ /* 0x000fe40000000096 */
[----:B------:R-:W-:-:S08]  /*23e0*/  DMUL R192, R192, 4 ;  /* 0x40100000c0c07828 */ /* 0x000fd00000000000 */
[----:B------:R-:W-:-:S08]  /*23f0*/  DMUL R192, R222, R192 ;  /* 0x000000c0dec07228 */ /* 0x000fd00000000000 */
[----:B------:R-:W-:-:S08]  /*2400*/  DFMA R192, R108, 5, R192 ;  /* 0x401400006cc0782b */ /* 0x000fd000000000c0 */
[----:B------:R-:W-:Y:S02]  /*2410*/  DADD R192, R108, R192 ;  /* 0x000000006cc07229 */ /* 0x000fe400000000c0 */
[----:B---3--:R-:W-:-:S07]  /*2420*/  DADD R162, R130, R162 ;  /* 0x0000000082a27229 */ /* 0x008fce00000000a2 */
[----:B------:R0:W-:Y:S02]  /*2430*/  STG.E.64 desc[UR8][R32.64], R162 ;  /* 0x000000a220007986 */ /* 0x0001e4000c101b08 */
[----:B0-----:R-:W-:Y:S02]  /*2440*/  DFMA R162, R218, R236, R182 ;  /* 0x000000ecdaa2722b */ /* 0x001fe400000000b6 */
[----:B------:R-:W3:Y:S06]  /*2450*/  LDL.64 R32, [R1] ;  /* 0x0000000001207983 */ /* 0x000eec0000100a00 */
[----:B------:R-:W-:-:S08]  /*2460*/  DADD R244, R162, R162 ;  /* 0x00000000a2f47229 */ /* 0x000fd000000000a2 */
[----:B------:R-:W-:-:S08]  /*2470*/  DMUL R244, R222, R244 ;  /* 0x000000f4def47228 */ /* 0x000fd00000000000 */
[----:B------:R-:W-:-:S08]  /*2480*/  DFMA R244, R96, 5, R244 ;  /* 0x4014000060f4782b */ /* 0x000fd000000000f4 */
[----:B------:R-:W-:Y:S02]  /*2490*/  DFMA R150, R218, R150, R244 ;  /* 0x00000096da96722b */ /* 0x000fe400000000f4 */
[----:B------:R-:W-:-:S08]  /*24a0*/  DADD R244, R42, R42 ;  /* 0x000000002af47229 */ /* 0x000fd0000000002a */
[----:B------:R-:W-:Y:S02]  /*24b0*/  DFMA R150, R22, R244, R150 ;  /* 0x000000f41696722b */ /* 0x000fe40000000096 */
[----:B------:R-:W-:-:S08]  /*24c0*/  DMUL R244, R202, 4 ;  /* 0x40100000caf47828 */ /* 0x000fd00000000000 */
[----:B------:R-:W-:Y:S02]  /*24d0*/  DMUL R244, R122, R244 ;  /* 0x000000f47af47228 */ /* 0x000fe40000000000 */
[----:B------:R-:W-:-:S06]  /*24e0*/  DMUL R42, R42, 4 ;  /* 0x401000002a2a7828 */ /* 0x000fcc0000000000 */
[----:B------:R-:W-:Y:S02]  /*24f0*/  DFMA R110, -R196, R244, R110 ;  /* 0x000000f4c46e722b */ /* 0x000fe4000000016e */
[----:B------:R-:W-:-:S08]  /*2500*/  DMUL R244, R138, 5 ;  /* 0x401400008af47828 */ /* 0x000fd00000000000 */
[----:B------:R-:W-:Y:S02]  /*2510*/  DFMA R244, R222, R42, R244 ;  /* 0x0000002adef4722b */ /* 0x000fe400000000f4 */
[----:B------:R-:W-:Y:S02]  /*2520*/  DFMA R42, R22, R148, R192 ;  /* 0x00000094162a722b */ /* 0x000fe400000000c0 */
[----:B------:R-:W-:-:S08]  /*2530*/  DADD R192, R148, R148 ;  /* 0x0000000094c07229 */ /* 0x000fd00000000094 */
[----:B------:R-:W-:Y:S01]  /*2540*/  DFMA R192, R218, R192, R244 ;  /* 0x000000c0dac0722b */ /* 0x000fe200000000f4 */
[----:B------:R-:W-:-:S05]  /*2550*/  IADD3 R244, PT, PT, R3, 0x3, RZ ;  /* 0x0000000303f47810 */ /* 0x000fca0007ffe0ff */
[----:B------:R-:W-:-:S05]  /*2560*/  IMAD.WIDE.U32 R244, R244, 0x8, R248 ;  /* 0x00000008f4f47825 */ /* 0x000fca00078e00f8 */
[----:B------:R-:W4:Y:S01]  /*2570*/  LDG.E.64 R148, desc[UR8][R244.64] ;  /* 0x00000008f4947981 */ /* 0x000f22000c1e1b00 */
[----:B------:R-:W-:Y:S02]  /*2580*/  DADD R174, R174, R174 ;  /* 0x00000000aeae7229 */ /* 0x000fe400000000ae */
[----:B------:R-:W-:-:S06]  /*2590*/  DMUL R18, R18, 4 ;  /* 0x4010000012127828 */ /* 0x000fcc0000000000 */
[C---:B------:R-:W-:Y:S02]  /*25a0*/  DMUL R174, R222.reuse, R174 ;  /* 0x000000aedeae7228 */ /* 0x040fe40000000000 */
[----:B------:R-:W-:-:S06]  /*25b0*/  DMUL R18, R222, R18 ;  /* 0x00000012de127228 */ /* 0x000fcc0000000000 */
[----:B------:R-:W-:Y:S02]  /*25c0*/  DFMA R174, R144, 5, R174 ;  /* 0x4014000090ae782b */ /* 0x000fe400000000ae */
[----:B------:R-:W-:Y:S02]  /*25d0*/  DADD R118, R118, R118 ;  /* 0x0000000076767229 */ /* 0x000fe40000000076 */
[----:B------:R-:W-:-:S04]  /*25e0*/  DFMA R18, R56, 5, R18 ;  /* 0x401400003812782b */ /* 0x000fc80000000012 */
[----:B------:R-:W-:Y:S02]  /*25f0*/  DFMA R106, -R158, R174, R106 ;  /* 0x000000ae9e6a722b */ /* 0x000fe4000000016a */
[----:B------:R-:W-:Y:S02]  /*2600*/  DFMA R174, R64, R140, R142 ;  /* 0x0000008c40ae722b */ /* 0x000fe4000000008e */
[----:B------:R-:W-:Y:S02]  /*2610*/  DFMA R160, -R124, R126, R160 ;  /* 0x0000007e7ca0722b */ /* 0x000fe400000001a0 */
[----:B------:R-:W-:Y:S02]  /*2620*/  DFMA R18, R22, R118, R18 ;  /* 0x000000761612722b */ /* 0x000fe40000000012 */
[----:B------:R-:W-:Y:S02]  /*2630*/  DMUL R126, R96, 7 ;  /* 0x401c0000607e7828 */ /* 0x000fe40000000000 */
[----:B------:R-:W-:-:S06]  /*2640*/  DMUL R118, R222, R174 ;  /* 0x000000aede767228 */ /* 0x000fcc0000000000 */
[----:B------:R-:W-:Y:S02]  /*2650*/  DFMA R126, R124, R126, -R44 ;  /* 0x0000007e7c7e722b */ /* 0x000fe4000000082c */
[----:B------:R-:W-:-:S08]  /*2660*/  DMUL R44, R222, R118 ;  /* 0x00000076de2c7228 */ /* 0x000fd00000000000 */
[----:B------:R-:W-:-:S08]  /*2670*/  DFMA R44, R200, R174, R44 ;  /* 0x000000aec82c722b */ /* 0x000fd0000000002c */
[----:B----4-:R-:W-:-:S07]  /*2680*/  DADD R148, R44, R148 ;  /* 0x000000002c947229 */ /* 0x010fce0000000094 */
[----:B------:R0:W-:Y:S02]  /*2690*/  STG.E.64 desc[UR8][R244.64], R148 ;  /* 0x00000094f4007986 */ /* 0x0001e4000c101b08 */
[----:B0-----:R-:W-:Y:S02]  /*26a0*/  DADD R244, R140, R140 ;  /* 0x000000008cf47229 */ /* 0x001fe4000000008c */
[----:B------:R-:W-:-:S08]  /*26b0*/  DMUL R140, R218, R174 ;  /* 0x000000aeda8c7228 */ /* 0x000fd00000000000 */
[----:B------:R-:W-:Y:S01]  /*26c0*/  DFMA R244, R200, R244, R140 ;  /* 0x000000f4c8f4722b */ /* 0x000fe2000000008c */
[----:B------:R-:W-:-:S05]  /*26d0*/  IADD3 R140, PT, PT, R4, 0x3, RZ ;  /* 0x00000003048c7810 */ /* 0x000fca0007ffe0ff */
[----:B------:R-:W-:-:S05]  /*26e0*/  IMAD.WIDE.U32 R140, R140, 0x8, R248 ;  /* 0x000000088c8c7825 */ /* 0x000fca00078e00f8 */
[----:B------:R-:W4:Y:S01]  /*26f0*/  LDG.E.64 R148, desc[UR8][R140.64] ;  /* 0x000000088c947981 */ /* 0x000f22000c1e1b00 */
[----:B------:R-:W-:-:S08]  /*2700*/  DADD R96, R96, R96 ;  /* 0x0000000060607229 */ /* 0x000fd00000000060 */
[----:B------:R-:W-:-:S08]  /*2710*/  DMUL R96, R122, R96 ;  /* 0x000000607a607228 */ /* 0x000fd00000000000 */
[----:B------:R-:W-:-:S08]  /*2720*/  DFMA R126, -R194, R96, R126 ;  /* 0x00000060c27e722b */ /* 0x000fd0000000017e */
[----:B------:R-:W-:-:S08]  /*2730*/  DFMA R126, -R152, R96, R126 ;  /* 0x00000060987e722b */ /* 0x000fd0000000017e */
[----:B------:R-:W-:Y:S02]  /*2740*/  DFMA R150, -R158, R150, R126 ;  /* 0x000000969e96722b */ /* 0x000fe4000000017e */
[----:B------:R-:W-:-:S06]  /*2750*/  DMUL R126, R222, R244 ;  /* 0x000000f4de7e7228 */ /* 0x000fcc0000000000 */
[----:B------:R-:W-:Y:S02]  /*2760*/  DFMA R150, -R116, R96, R150 ;  /* 0x000000607496722b */ /* 0x000fe40000000196 */
[----:B------:R-:W-:Y:S02]  /*2770*/  DADD R96, R190, R190 ;  /* 0x00000000be607229 */ /* 0x000fe400000000be */
[----:B------:R-:W-:Y:S02]  /*2780*/  DMUL R190, R218, R206 ;  /* 0x000000cedabe7228 */ /* 0x000fe40000000000 */
[----:B----4-:R-:W-:-:S07]  /*2790*/  DADD R148, R126, R148 ;  /* 0x000000007e947229 */ /* 0x010fce0000000094 */
[----:B------:R0:W-:Y:S02]  /*27a0*/  STG.E.64 desc[UR8][R140.64], R148 ;  /* 0x000000948c007986 */ /* 0x0001e4000c101b08 */
[----:B0-----:R-:W-:-:S05]  /*27b0*/  IADD3 R148, PT, PT, R0, 0x3, RZ ;  /* 0x0000000300947810 */ /* 0x001fca0007ffe0ff */
[----:B------:R-:W-:-:S05]  /*27c0*/  IMAD.WIDE.U32 R148, R148, 0x8, R248 ;  /* 0x0000000894947825 */ /* 0x000fca00078e00f8 */
[----:B------:R-:W4:Y:S01]  /*27d0*/  LDG.E.64 R140, desc[UR8][R148.64] ;  /* 0x00000008948c7981 */ /* 0x000f22000c1e1b00 */
[----:B------:R-:W-:Y:S02]  /*27e0*/  DMUL R190, R190, 4 ;  /* 0x40100000bebe7828 */ /* 0x000fe40000000000 */
[----:B------:R-:W-:Y:S02]  /*27f0*/  DMUL R96, R122, R96 ;  /* 0x000000607a607228 */ /* 0x000fe40000000000 */
[----:B------:R-:W-:Y:S02]  /*2800*/  DMUL R42, R210, R42 ;  /* 0x0000002ad22a7228 */ /* 0x000fe40000000000 */
[----:B------:R-:W-:Y:S02]  /*2810*/  DFMA R178, R178, R164, R120 ;  /* 0x000000a4b2b2722b */ /* 0x000fe40000000078 */
[----:B------:R-:W-:Y:S02]  /*2820*/  DMUL R190, R124, R190 ;  /* 0x000000be7cbe7228 */ /* 0x000fe40000000000 */
[----:B------:R-:W-:-:S02]  /*2830*/  DFMA R110, -R194, R96, R110 ;  /* 0x00000060c26e722b */ /* 0x000fc4000000016e */
[----:B------:R-:W-:Y:S02]  /*2840*/  DFMA R120, R218, R156, R142 ;  /* 0x0000009cda78722b */ /* 0x000fe4000000008e */
[----:B------:R-:W-:Y:S02]  /*2850*/  DADD R130, R130, R130 ;  /* 0x0000000082827229 */ /* 0x000fe40000000082 */
[----:B------:R-:W-:Y:S02]  /*2860*/  DFMA R42, R196, R190, R42 ;  /* 0x000000bec42a722b */ /* 0x000fe4000000002a */
[----:B------:R-:W-:Y:S02]  /*2870*/  DFMA R110, -R158, R212, R110 ;  /* 0x000000d49e6e722b */ /* 0x000fe4000000016e */
[----:B------:R-:W-:Y:S02]  /*2880*/  DMUL R190, R120, 4 ;  /* 0x4010000078be7828 */ /* 0x000fe40000000000 */
[----:B------:R-:W-:-:S02]  /*2890*/  DMUL R212, R138, 7 ;  /* 0x401c00008ad47828 */ /* 0x000fc40000000000 */
[----:B------:R-:W-:Y:S02]  /*28a0*/  DMUL R130, R122, R130 ;  /* 0x000000827a827228 */ /* 0x000fe40000000000 */
[----:B------:R-:W-:Y:S02]  /*28b0*/  DADD R138, R138, R138 ;  /* 0x000000008a8a7229 */ /* 0x000fe4000000008a */
[----:B------:R-:W-:Y:S02]  /*28c0*/  DMUL R190, R122, R190 ;  /* 0x000000be7abe7228 */ /* 0x000fe40000000000 */
[----:B------:R-:W-:Y:S02]  /*28d0*/  DFMA R212, R124, R212, -R88 ;  /* 0x000000d47cd4722b */ /* 0x000fe40000000858 */
[----:B------:R-:W-:Y:S02]  /*28e0*/  DFMA R234, -R194, R130, R234 ;  /* 0x00000082c2ea722b */ /* 0x000fe400000001ea */
[----:B------:R-:W-:-:S04]  /*28f0*/  DMUL R138, R122, R138 ;  /* 0x0000008a7a8a7228 */ /* 0x000fc80000000000 */
[----:B------:R-:W-:Y:S02]  /*2900*/  DFMA R212, -R196, R190, R212 ;  /* 0x000000bec4d4722b */ /* 0x000fe400000001d4 */
[----:B------:R-:W-:-:S06]  /*2910*/  DFMA R234, -R152, R130, R234 ;  /* 0x0000008298ea722b */ /* 0x000fcc00000001ea */
[----:B------:R-:W-:Y:S02]  /*2920*/  DFMA R212, -R194, R138, R212 ;  /* 0x0000008ac2d4722b */ /* 0x000fe400000001d4 */
[----:B------:R-:W-:Y:S02]  /*2930*/  DFMA R68, -R158, R68, R234 ;  /* 0x000000449e44722b */ /* 0x000fe400000001ea */
[----:B------:R-:W-:-:S04]  /*2940*/  DMUL R234, R22, R174 ;  /* 0x000000ae16ea7228 */ /* 0x000fc80000000000 */
[----:B------:R-:W-:-:S04]  /*2950*/  DFMA R192, -R158, R192, R212 ;  /* 0x000000c09ec0722b */ /* 0x000fc800000001d4 */
[----:B------:R-:W-:-:S08]  /*2960*/  DMUL R212, R222, R234 ;  /* 0x000000eaded47228 */ /* 0x000fd00000000000 */
[----:B----4-:R-:W-:-:S07]  /*2970*/  DADD R140, R212, R140 ;  /* 0x00000000d48c7229 */ /* 0x010fce000000008c */
[----:B------:R2:W-:Y:S04]  /*2980*/  STG.E.64 desc[UR8][R148.64], R140 ;  /* 0x0000008c94007986 */ /* 0x0005e8000c101b08 */
[----:B--2---:R-:W2:Y:S01]  /*2990*/  LDG.E.64 R140, desc[UR8][R72.64] ;  /* 0x00000008488c7981 */ /* 0x004ea2000c1e1b00 */
[----:B------:R-:W-:-:S08]  /*29a0*/  DADD R148, R34, R34 ;  /* 0x0000000022947229 */ /* 0x000fd00000000022 */
[----:B------:R-:W-:-:S08]  /*29b0*/  DMUL R148, R200, R148 ;  /* 0x00000094c8947228 */ /* 0x000fd00000000000 */
[----:B------:R-:W-:-:S08]  /*29c0*/  DFMA R148, R200, R174, R148 ;  /* 0x000000aec894722b */ /* 0x000fd00000000094 */
[----:B------:R-:W-:-:S08]  /*29d0*/  DFMA R148, R218, R244, R148 ;  /* 0x000000f4da94722b */ /* 0x000fd00000000094 */
[----:B--2---:R-:W-:-:S07]  /*29e0*/  DADD R140, R148, R140 ;  /* 0x00000000948c7229 */ /* 0x004fce000000008c */
[----:B------:R3:W-:Y:S04]  /*29f0*/  STG.E.64 desc[UR8][R72.64], R140 ;  /* 0x0000008c48007986 */ /* 0x0007e8000c101b08 */
[----:B---3--:R-:W2:Y:S01]  /*2a00*/  LDG.E.64 R140, desc[UR8][R32.64] ;  /* 0x00000008208c7981 */ /* 0x008ea2000c1e1b00 */
[----:B------:R-:W-:Y:S02]  /*2a10*/  DADD R188, R150, R188 ;  /* 0x0000000096bc7229 */ /* 0x000fe400000000bc */
[----:B------:R-:W-:Y:S01]  /*2a20*/  DFMA R42, R108, R164, R42 ;  /* 0x000000a46c2a722b */ /* 0x000fe2000000002a */
[----:B------:R-:W3:Y:S01]  /*2a30*/  LDL.LU.64 R72, [R1+0x80] ;  /* 0x0000800001487983 */ /* 0x000ee20000300a00 */
[----:B------:R-:W-:Y:S02]  /*2a40*/  DADD R150, R134, R134 ;  /* 0x0000000086967229 */ /* 0x000fe40000000086 */
[----:B------:R-:W-:-:S08]  /*2a50*/  DMUL R108, R218, R234 ;  /* 0x000000eada6c7228 */ /* 0x000fd00000000000 */
[-C--:B------:R-:W-:Y:S02]  /*2a60*/  DFMA R108, R200, R150.reuse, R108 ;  /* 0x00000096c86c722b */ /* 0x080fe4000000006c */
[----:B------:R-:W-:Y:S02]  /*2a70*/  DMUL R150, R124, R150 ;  /* 0x000000967c967228 */ /* 0x000fe40000000000 */
[----:B------:R-:W-:Y:S02]  /*2a80*/  DMUL R238, R210, R238 ;  /* 0x000000eed2ee7228 */ /* 0x000fe40000000000 */
[--C-:B------:R-:W-:Y:S02]  /*2a90*/  DFMA R224, R224, R170, R142.reuse ;  /* 0x000000aae0e0722b */ /* 0x100fe4000000008e */
[----:B------:R-:W-:-:S04]  /*2aa0*/  DFMA R142, R22, R206, R142 ;  /* 0x000000ce168e722b */ /* 0x000fc8000000008e */
[----:B------:R-:W-:Y:S02]  /*2ab0*/  DFMA R150, R196, R150, R238 ;  /* 0x00000096c496722b */ /* 0x000fe400000000ee */
[----:B------:R-:W-:-:S08]  /*2ac0*/  DMUL R238, R56, 7 ;  /* 0x401c000038ee7828 */ /* 0x000fd00000000000 */
[----:B------:R-:W-:Y:S02]  /*2ad0*/  DFMA R88, R124, R238, -R88 ;  /* 0x000000ee7c58722b */ /* 0x000fe40000000858 */
[----:B------:R-:W-:Y:S02]  /*2ae0*/  DMUL R238, R142, 4 ;  /* 0x401000008eee7828 */ /* 0x000fe40000000000 */
[----:B------:R-:W-:-:S06]  /*2af0*/  DADD R56, R56, R56 ;  /* 0x0000000038387229 */ /* 0x000fcc0000000038 */
[----:B------:R-:W-:Y:S02]  /*2b00*/  DMUL R238, R122, R238 ;  /* 0x000000ee7aee7228 */ /* 0x000fe40000000000 */
[----:B--2---:R-:W-:-:S07]  /*2b10*/  DADD R140, R108, R140 ;  /* 0x000000006c8c7229 */ /* 0x004fce000000008c */
[----:B------:R0:W-:Y:S04]  /*2b20*/  STG.E.64 desc[UR8][R32.64], R140 ;  /* 0x0000008c20007986 */ /* 0x0001e8000c101b08 */
[----:B0-----:R-:W2:Y:S01]  /*2b30*/  LDG.E.64 R140, desc[UR8][R250.64] ;  /* 0x00000008fa8c7981 */ /* 0x001ea2000c1e1b00 */
[----:B------:R-:W-:Y:S02]  /*2b40*/  DMUL R56, R122, R56 ;  /* 0x000000387a387228 */ /* 0x000fe40000000000 */
[----:B------:R-:W-:Y:S01]  /*2b50*/  DFMA R88, -R196, R238, R88 ;  /* 0x000000eec458722b */ /* 0x000fe20000000158 */
[----:B------:R-:W4:Y:S07]  /*2b60*/  LDL.LU.64 R32, [R1+0x78] ;  /* 0x0000780001207983 */ /* 0x000f2e0000300a00 */
[----:B------:R-:W-:-:S08]  /*2b70*/  DFMA R88, -R194, R56, R88 ;  /* 0x00000038c258722b */ /* 0x000fd00000000158 */
[----:B------:R-:W-:-:S08]  /*2b80*/  DFMA R88, -R152, R56, R88 ;  /* 0x000000389858722b */ /* 0x000fd00000000158 */
[----:B------:R-:W-:Y:S02]  /*2b90*/  DFMA R18, -R158, R18, R88 ;  /* 0x000000129e12722b */ /* 0x000fe40000000158 */
[----:B------:R-:W-:Y:S02]  /*2ba0*/  DADD R88, R236, R236 ;  /* 0x00000000ec587229 */ /* 0x000fe400000000ec */
[----:B------:R-:W-:-:S06]  /*2bb0*/  DMUL R240, R210, R240 ;  /* 0x000000f0d2f07228 */ /* 0x000fcc0000000000 */
[----:B------:R-:W-:-:S08]  /*2bc0*/  DMUL R88, R124, R88 ;  /* 0x000000587c587228 */ /* 0x000fd00000000000 */
[----:B------:R-:W-:Y:S02]  /*2bd0*/  DFMA R88, R196, R88, R240 ;  /* 0x00000058c458722b */ /* 0x000fe400000000f0 */
[----:B------:R-:W-:-:S08]  /*2be0*/  DMUL R240, R22, R234 ;  /* 0x000000ea16f07228 */ /* 0x000fd00000000000 */
[----:B------:R-:W-:Y:S02]  /*2bf0*/  DFMA R240, R200, R174, R240 ;  /* 0x000000aec8f0722b */ /* 0x000fe400000000f0 */
[----:B------:R-:W-:Y:S01]  /*2c00*/  DFMA R68, -R116, R130, R68 ;  /* 0x000000827444722b */ /* 0x000fe20000000144 */
[----:B------:R-:W-:-:S05]  /*2c10*/  IADD3 R130, PT, PT, R3, 0x4, RZ ;  /* 0x0000000403827810 */ /* 0x000fca0007ffe0ff */
[----:B------:R-:W-:Y:S01]  /*2c20*/  IMAD.WIDE.U32 R130, R130, 0x8, R248 ;  /* 0x0000000882827825 */ /* 0x000fe200078e00f8 */
[----:B--2---:R-:W-:-:S07]  /*2c30*/  DADD R140, R240, R140 ;  /* 0x00000000f08c7229 */ /* 0x004fce000000008c */
[----:B------:R0:W-:Y:S04]  /*2c40*/  STG.E.64 desc[UR8][R250.64], R140 ;  /* 0x0000008cfa007986 */ /* 0x0001e8000c101b08 */
[----:B0-----:R-:W2:Y:S01]  /*2c50*/  LDG.E.64 R140, desc[UR8][R130.64] ;  /* 0x00000008828c7981 */ /* 0x001ea2000c1e1b00 */
[----:B------:R-:W-:Y:S02]  /*2c60*/  DFMA R110, -R152, R96, R110 ;  /* 0x00000060986e722b */ /* 0x000fe4000000016e */
[----:B------:R-:W-:Y:S02]  /*2c70*/  DMUL R64, R64, R170 ;  /* 0x000000aa40407228 */ /* 0x000fe40000000000 */
[----:B------:R-:W-:-:S04]  /*2c80*/  DFMA R154, -R124, R42, R154 ;  /* 0x0000002a7c9a722b */ /* 0x000fc8000000019a */
[----:B------:R-:W-:Y:S02]  /*2c90*/  DFMA R110, -R116, R96, R110 ;  /* 0x00000060746e722b */ /* 0x000fe4000000016e */
[-C--:B------:R-:W-:Y:S02]  /*2ca0*/  DMUL R96, R222, R64.reuse ;  /* 0x00000040de607228 */ /* 0x080fe40000000000 */
        /* <DEDUP_REMOVED lines=8> */
[----:B------:R-:W-:-:S06]  /*2d30*/  DFMA R150, R136, R164, R150 ;  /* 0x000000a48896722b */ /* 0x000fcc0000000096 */
[----:B------:R-:W-:-:S08]  /*2d40*/  DMUL R136, R222, R182 ;  /* 0x000000b6de887228 */ /* 0x000fd00000000000 */
[----:B--2---:R-:W-:-:S07]  /*2d50*/  DADD R140, R136, R140 ;  /* 0x00000000888c7229 */ /* 0x004fce000000008c */
[----:B------:R0:W-:Y:S02]  /*2d60*/  STG.E.64 desc[UR8][R130.64], R140 ;  /* 0x0000008c82007986 */ /* 0x0001e4000c101b08 */
[----:B0-----:R-:W-:-:S05]  /*2d70*/  IADD3 R130, PT, PT, R0, 0x4, RZ ;  /* 0x0000000400827810 */ /* 0x001fca0007ffe0ff */
[----:B------:R-:W-:-:S05]  /*2d80*/  IMAD.WIDE.U32 R130, R130, 0x8, R248 ;  /* 0x0000000882827825 */ /* 0x000fca00078e00f8 */
[----:B------:R-:W2:Y:S01]  /*2d90*/  LDG.E.64 R140, desc[UR8][R130.64] ;  /* 0x00000008828c7981 */ /* 0x000ea2000c1e1b00 */
[----:B------:R-:W-:Y:S02]  /*2da0*/  DFMA R192, -R152, R138, R192 ;  /* 0x0000008a98c0722b */ /* 0x000fe400000001c0 */
[----:B------:R-:W-:-:S06]  /*2db0*/  DFMA R214, R22, R64, R214 ;  /* 0x0000004016d6722b */ /* 0x000fcc00000000d6 */
[----:B------:R-:W-:Y:S02]  /*2dc0*/  DFMA R192, -R116, R138, R192 ;  /* 0x0000008a74c0722b */ /* 0x000fe400000001c0 */
[----:B------:R-:W-:-:S08]  /*2dd0*/  DMUL R138, R222, R214 ;  /* 0x000000d6de8a7228 */ /* 0x000fd00000000000 */
[----:B--2---:R-:W-:-:S07]  /*2de0*/  DADD R140, R138, R140 ;  /* 0x000000008a8c7229 */ /* 0x004fce000000008c */
[----:B------:R0:W-:Y:S04]  /*2df0*/  STG.E.64 desc[UR8][R130.64], R140 ;  /* 0x0000008c82007986 */ /* 0x0001e8000c101b08 */
[----:B0-----:R-:W2:Y:S01]  /*2e00*/  LDG.E.64 R140, desc[UR8][R76.64] ;  /* 0x000000084c8c7981 */ /* 0x001ea2000c1e1b00 */
[----:B------:R-:W-:-:S08]  /*2e10*/  DFMA R130, R200, R236, R42 ;  /* 0x000000ecc882722b */ /* 0x000fd0000000002a */
[----:B------:R-:W-:-:S08]  /*2e20*/  DFMA R130, R218, R182, R130 ;  /* 0x000000b6da82722b */ /* 0x000fd00000000082 */
[----:B--2---:R-:W-:-:S07]  /*2e30*/  DADD R140, R130, R140 ;  /* 0x00000000828c7229 */ /* 0x004fce000000008c */
[----:B------:R0:W-:Y:S04]  /*2e40*/  STG.E.64 desc[UR8][R76.64], R140 ;  /* 0x0000008c4c007986 */ /* 0x0001e8000c101b08 */
[----:B0-----:R-:W2:Y:S01]  /*2e50*/  LDG.E.64 R140, desc[UR8][R80.64] ;  /* 0x00000008508c7981 */ /* 0x001ea2000c1e1b00 */
[----:B------:R-:W-:Y:S02]  /*2e60*/  DFMA R18, -R116, R56, R18 ;  /* 0x000000387412722b */ /* 0x000fe40000000112 */
[----:B------:R-:W-:-:S08]  /*2e70*/  DMUL R56, R218, R214 ;  /* 0x000000d6da387228 */ /* 0x000fd00000000000 */
[----:B------:R-:W-:-:S08]  /*2e80*/  DFMA R56, R200, R198, R56 ;  /* 0x000000c6c838722b */ /* 0x000fd00000000038 */
[----:B--2---:R-:W-:-:S07]  /*2e90*/  DADD R140, R56, R140 ;  /* 0x00000000388c7229 */ /* 0x004fce000000008c */
[----:B------:R0:W-:Y:S04]  /*2ea0*/  STG.E.64 desc[UR8][R80.64], R140 ;  /* 0x0000008c50007986 */ /* 0x0001e8000c101b08 */
[----:B0-----:R-:W2:Y:S01]  /*2eb0*/  LDG.E.64 R140, desc[UR8][R84.64] ;  /* 0x00000008548c7981 */ /* 0x001ea2000c1e1b00 */
[----:B------:R-:W-:-:S08]  /*2ec0*/  DFMA R42, R200, R134, R42 ;  /* 0x00000086c82a722b */ /* 0x000fd0000000002a */
[----:B------:R-:W-:Y:S01]  /*2ed0*/  DFMA R42, R22, R214, R42 ;  /* 0x000000d6162a722b */ /* 0x000fe2000000002a */
[----:B------:R-:W-:-:S07]  /*2ee0*/  IADD3 R248, PT, PT, R3, 0x5, RZ ;  /* 0x0000000503f87810 */ /* 0x000fce0007ffe0ff */
[----:B--2---:R-:W-:-:S07]  /*2ef0*/  DADD R140, R42, R140 ;  /* 0x000000002a8c7229 */ /* 0x004fce000000008c */
[----:B------:R0:W-:Y:S03]  /*2f00*/  STG.E.64 desc[UR8][R84.64], R140 ;  /* 0x0000008c54007986 */ /* 0x0001e6000c101b08 */
[----:B0-----:R-:W0:Y:S02]  /*2f10*/  LDC.64 R140, c[0x0][0x400] ;  /* 0x00010000ff8c7b82 */ /* 0x001e240000000a00 */
[----:B0-----:R-:W-:-:S05]  /*2f20*/  IMAD.WIDE.U32 R248, R248, 0x8, R140 ;  /* 0x00000008f8f87825 */ /* 0x001fca00078e008c */
[----:B------:R-:W2:Y:S01]  /*2f30*/  LDG.E.64 R140, desc[UR8][R248.64] ;  /* 0x00000008f88c7981 */ /* 0x000ea2000c1e1b00 */
[----:B------:R-:W-:Y:S02]  /*2f40*/  DFMA R88, R50, R164, R88 ;  /* 0x000000a43258722b */ /* 0x000fe40000000058 */
[----:B------:R-:W-:-:S08]  /*2f50*/  DMUL R50, R222, R224 ;  /* 0x000000e0de327228 */ /* 0x000fd00000000000 */
[----:B------:R-:W-:-:S08]  /*2f60*/  DMUL R50, R222, R50 ;  /* 0x00000032de327228 */ /* 0x000fd00000000000 */
[----:B------:R-:W-:-:S08]  /*2f70*/  DFMA R50, R200, R224, R50 ;  /* 0x000000e0c832722b */ /* 0x000fd00000000032 */
[----:B--2---:R-:W-:-:S07]  /*2f80*/  DADD R140, R50, R140 ;  /* 0x00000000328c7229 */ /* 0x004fce000000008c */
[----:B------:R0:W-:Y:S02]  /*2f90*/  STG.E.64 desc[UR8][R248.64], R140 ;  /* 0x0000008cf8007986 */ /* 0x0001e4000c101b08 */
[----:B0-----:R-:W0:Y:S01]  /*2fa0*/  LDC.64 R248, c[0x0][0x400] ;  /* 0x00010000fff87b82 */ /* 0x001e220000000a00 */
[----:B------:R-:W-:-:S05]  /*2fb0*/  IADD3 R140, PT, PT, R4, 0x5, RZ ;  /* 0x00000005048c7810 */ /* 0x000fca0007ffe0ff */
[----:B0-----:R-:W-:-:S05]  /*2fc0*/  IMAD.WIDE.U32 R140, R140, 0x8, R248 ;  /* 0x000000088c8c7825 */ /* 0x001fca00078e00f8 */
[----:B------:R-:W2:Y:S01]  /*2fd0*/  LDG.E.64 R4, desc[UR8][R140.64] ;  /* 0x000000088c047981 */ /* 0x000ea2000c1e1b00 */
[----:B------:R-:W-:Y:S02]  /*2fe0*/  DFMA R52, -R124, R178, R52 ;  /* 0x000000b27c34722b */ /* 0x000fe40000000134 */
[----:B------:R-:W-:Y:S02]  /*2ff0*/  DMUL R178, R218, R224 ;  /* 0x000000e0dab27228 */ /* 0x000fe40000000000 */
[----:B------:R-:W-:-:S06]  /*3000*/  DFMA R172, -R124, R232, R172 ;  /* 0x000000e87cac722b */ /* 0x000fcc00000001ac */
[----:B------:R-:W-:-:S08]  /*3010*/  DMUL R232, R222, R178 ;  /* 0x000000b2dee87228 */ /* 0x000fd00000000000 */
[----:B--2---:R-:W-:-:S07]  /*3020*/  DADD R4, R232, R4 ;  /* 0x00000000e8047229 */ /* 0x004fce0000000004 */
[----:B------:R0:W-:Y:S02]  /*3030*/  STG.E.64 desc[UR8][R140.64], R4 ;  /* 0x000000048c007986 */ /* 0x0001e4000c101b08 */
[----:B0-----:R-:W-:Y:S01]  /*3040*/  IADD3 R4, PT, PT, R0, 0x5, RZ ;  /* 0x0000000500047810 */ /* 0x001fe20007ffe0ff */
[----:B------:R-:W-:Y:S01]  /*3050*/  DADD R170, R170, R170 ;  /* 0x00000000aaaa7229 */ /* 0x000fe200000000aa */
[----:B------:R-:W2:Y:S03]  /*3060*/  LDL.LU R0, [R1+0x44] ;  /* 0x0000440001007983 */ /* 0x000ea60000300800 */
[----:B------:R-:W-:Y:S01]  /*3070*/  IMAD.WIDE.U32 R4, R4, 0x8, R248 ;  /* 0x0000000804047825 */ /* 0x000fe200078e00f8 */
[----:B------:R-:W-:Y:S01]  /*3080*/  DMUL R186, R186, 4 ;  /* 0x40100000baba7828 */ /* 0x000fe20000000000 */
[----:B------:R-:W5:Y:S04]  /*3090*/  LDL.LU R3, [R1+0x40] ;  /* 0x0000400001037983 */ /* 0x000f680000300800 */
[----:B------:R-:W3:Y:S01]  /*30a0*/  LDG.E.64 R140, desc[UR8][R4.64] ;  /* 0x00000008048c7981 */ /* 0x000ee2000c1e1b00 */
[----:B------:R-:W-:-:S08]  /*30b0*/  DMUL R248, R22, R224 ;  /* 0x000000e016f87228 */ /* 0x000fd00000000000 */
[----:B------:R-:W-:-:S08]  /*30c0*/  DFMA R170, R200, R170, R248 ;  /* 0x000000aac8aa722b */ /* 0x000fd000000000f8 */
[----:B------:R-:W-:-:S08]  /*30d0*/  DMUL R248, R222, R170 ;  /* 0x000000aadef87228 */ /* 0x000fd00000000000 */
[----:B---3--:R-:W-:-:S07]  /*30e0*/  DADD R140, R248, R140 ;  /* 0x00000000f88c7229 */ /* 0x008fce000000008c */
[----:B------:R0:W-:Y:S04]  /*30f0*/  STG.E.64 desc[UR8][R4.64], R140 ;  /* 0x0000008c04007986 */ /* 0x0001e8000c101b08 */
[----:B0-----:R-:W3:Y:S01]  /*3100*/  LDG.E.64 R140, desc[UR8][R78.64] ;  /* 0x000000084e8c7981 */ /* 0x001ee2000c1e1b00 */
[----:B------:R-:W-:-:S08]  /*3110*/  DMUL R4, R218, R178 ;  /* 0x000000b2da047228 */ /* 0x000fd00000000000 */
[----:B------:R-:W-:Y:S02]  /*3120*/  DFMA R4, R200, R224, R4 ;  /* 0x000000e0c804722b */ /* 0x000fe40000000004 */
[----:B------:R-:W-:Y:S02]  /*3130*/  DMUL R178, R166, 4 ;  /* 0x40100000a6b27828 */ /* 0x000fe40000000000 */
[----:B------:R-:W-:-:S06]  /*3140*/  DMUL R166, R126, 5 ;  /* 0x401400007ea67828 */ /* 0x000fcc0000000000 */
[C---:B------:R-:W-:Y:S02]  /*3150*/  DFMA R178, R222.reuse, R174, R178 ;  /* 0x000000aedeb2722b */ /* 0x040fe400000000b2 */
[----:B------:R-:W-:-:S08]  /*3160*/  DFMA R166, R222, R244, R166 ;  /* 0x000000f4dea6722b */ /* 0x000fd000000000a6 */
[----:B------:R-:W-:Y:S02]  /*3170*/  DFMA R166, R218, R178, R166 ;  /* 0x000000b2daa6722b */ /* 0x000fe400000000a6 */
[----:B------:R-:W-:-:S08]  /*3180*/  DMUL R178, R212, 5 ;  /* 0x40140000d4b27828 */ /* 0x000fd00000000000 */
[----:B------:R-:W-:-:S08]  /*3190*/  DFMA R178, R222, R234, R178 ;  /* 0x000000eadeb2722b */ /* 0x000fd000000000b2 */
[----:B------:R-:W-:Y:S02]  /*31a0*/  DFMA R178, R218, R186, R178 ;  /* 0x000000badab2722b */ /* 0x000fe400000000b2 */
[----:B------:R-:W-:Y:S02]  /*31b0*/  DMUL R186, R240, 7 ;  /* 0x401c0000f0ba7828 */ /* 0x000fe40000000000 */
[----:B------:R-:W-:-:S06]  /*31c0*/  DFMA R120, R34, 2, R120 ;  /* 0x400000002278782b */ /* 0x000fcc0000000078 */
[C---:B------:R-:W-:Y:S02]  /*31d0*/  DFMA R186, R124.reuse, R186, -R174 ;  /* 0x000000ba7cba722b */ /* 0x040fe400000008ae */
[----:B------:R-:W-:Y:S02]  /*31e0*/  DFMA R146, -R124, R150, R146 ;  /* 0x000000967c92722b */ /* 0x000fe40000000192 */
[----:B------:R-:W-:Y:S02]  /*31f0*/  DFMA R178, R22, R118, R178 ;  /* 0x0000007616b2722b */ /* 0x000fe400000000b2 */
[----:B------:R-:W-:Y:S02]  /*3200*/  DFMA R118, R222, R174, R118 ;  /* 0x000000aede76722b */ /* 0x000fe40000000076 */
[----:B------:R-:W-:Y:S02]  /*3210*/  DFMA R186, -R196, R238, R186 ;  /* 0x000000eec4ba722b */ /* 0x000fe400000001ba */
[----:B------:R-:W-:-:S02]  /*3220*/  DMUL R238, R120, 4 ;  /* 0x4010000078ee7828 */ /* 0x000fc40000000000 */
[----:B------:R-:W-:Y:S02]  /*3230*/  DMUL R150, R44, 5 ;  /* 0x401400002c967828 */ /* 0x000fe40000000000 */
[----:B------:R-:W-:-:S04]  /*3240*/  DMUL R120, R148, 7 ;  /* 0x401c000094787828 */ /* 0x000fc80000000000 */
[----:B------:R-:W-:Y:S02]  /*3250*/  DMUL R238, R122, R238 ;  /* 0x000000ee7aee7228 */ /* 0x000fe40000000000 */
[----:B---3--:R-:W-:-:S07]  /*3260*/  DADD R140, R4, R140 ;  /* 0x00000000048c7229 */ /* 0x008fce000000008c */
[----:B------:R0:W-:Y:S04]  /*3270*/  STG.E.64 desc[UR8][R78.64], R140 ;  /* 0x0000008c4e007986 */ /* 0x0001e8000c101b08 */
[----:B0-----:R-:W3:Y:S01]  /*3280*/  LDG.E.64 R140, desc[UR8][R82.64] ;  /* 0x00000008528c7981 */ /* 0x001ee2000c1e1b00 */
[----:B------:R-:W-:Y:S02]  /*3290*/  DFMA R150, R222, R118, R150 ;  /* 0x00000076de96722b */ /* 0x000fe40000000096 */
[----:B------:R-:W-:Y:S02]  /*32a0*/  DFMA R120, R124, R120, -R174 ;  /* 0x000000787c78722b */ /* 0x000fe400000008ae */
[----:B------:R-:W-:-:S06]  /*32b0*/  DMUL R118, R180, 4 ;  /* 0x40100000b4767828 */ /* 0x000fcc0000000000 */
[----:B------:R-:W-:Y:S02]  /*32c0*/  DFMA R120, -R196, R238, R120 ;  /* 0x000000eec478722b */ /* 0x000fe40000000178 */
[----:B------:R-:W-:Y:S02]  /*32d0*/  DFMA R150, R218, R118, R150 ;  /* 0x00000076da96722b */ /* 0x000fe40000000096 */
[----:B------:R-:W-:Y:S02]  /*32e0*/  DMUL R118, R230, 4 ;  /* 0x40100000e6767828 */ /* 0x000fe40000000000 */
[----:B------:R-:W-:Y:S02]  /*32f0*/  DMUL R238, R240, 5 ;  /* 0x40140000f0ee7828 */ /* 0x000fe40000000000 */
[----:B------:R-:W-:Y:S02]  /*3300*/  DMUL R246, R246, 4 ;  /* 0x40100000f6f67828 */ /* 0x000fe40000000000 */
[----:B------:R-:W-:-:S04]  /*3310*/  DFMA R156, R222, R156, R202 ;  /* 0x0000009cde9c722b */ /* 0x000fc800000000ca */
[----:B------:R-:W-:Y:S02]  /*3320*/  DFMA R118, R218, R118, R238 ;  /* 0x00000076da76722b */ /* 0x000fe400000000ee */
[----:B------:R-:W-:Y:S02]  /*3330*/  DMUL R238, R44, 7 ;  /* 0x401c00002cee7828 */ /* 0x000fe40000000000 */
[----:B------:R-:W-:Y:S02]  /*3340*/  DMUL R246, R122, R246 ;  /* 0x000000f67af67228 */ /* 0x000fe40000000000 */
[----:B------:R-:W-:Y:S02]  /*3350*/  DADD R44, R44, R44 ;  /* 0x000000002c2c7229 */ /* 0x000fe4000000002c */
[----:B------:R-:W-:Y:S02]  /*3360*/  DMUL R156, R156, 4 ;  /* 0x401000009c9c7828 */ /* 0x000fe40000000000 */
[----:B------:R-:W-:-:S02]  /*3370*/  DFMA R174, R124, R238, -R174 ;  /* 0x000000ee7cae722b */ /* 0x000fc400000008ae */
[----:B------:R-:W-:Y:S02]  /*3380*/  DMUL R238, R218, R134 ;  /* 0x00000086daee7228 */ /* 0x000fe40000000000 */
[----:B------:R-:W-:Y:S02]  /*3390*/  DMUL R44, R122, R44 ;  /* 0x0000002c7a2c7228 */ /* 0x000fe40000000000 */
[----:B------:R-:W-:Y:S02]  /*33a0*/  DMUL R156, R124, R156 ;  /* 0x0000009c7c9c7228 */ /* 0x000fe40000000000 */
[----:B------:R-:W-:Y:S02]  /*33b0*/  DFMA R174, -R196, R246, R174 ;  /* 0x000000f6c4ae722b */ /* 0x000fe400000001ae */
[----:B------:R-:W-:Y:S02]  /*33c0*/  DMUL R166, R210, R166 ;  /* 0x000000a6d2a67228 */ /* 0x000fe40000000000 */
[----:B------:R-:W-:-:S04]  /*33d0*/  DFMA R238, R200, R206, R238 ;  /* 0x000000cec8ee722b */ /* 0x000fc800000000ee */
[----:B------:R-:W-:Y:S02]  /*33e0*/  DFMA R174, -R194, R44, R174 ;  /* 0x0000002cc2ae722b */ /* 0x000fe400000001ae */
[----:B------:R-:W-:Y:S02]  /*33f0*/  DFMA R156, R196, R156, R166 ;  /* 0x0000009cc49c722b */ /* 0x000fe400000000a6 */
[----:B------:R-:W-:Y:S02]  /*3400*/  DADD R166, R198, R198 ;  /* 0x00000000c6a67229 */ /* 0x000fe400000000c6 */
[----:B------:R-:W-:Y:S02]  /*3410*/  DFMA R238, R238, 4, R234 ;  /* 0x40100000eeee782b */ /* 0x000fe400000000ea */
[----:B------:R-:W-:Y:S02]  /*3420*/  DFMA R150, -R158, R150, R174 ;  /* 0x000000969e96722b */ /* 0x000fe400000001ae */
[----:B------:R-:W-:-:S02]  /*3430*/  DADD R234, R234, R234 ;  /* 0x00000000eaea7229 */ /* 0x000fc400000000ea */
[----:B------:R-:W-:Y:S02]  /*3440*/  DADD R34, R34, R198 ;  /* 0x0000000022227229 */ /* 0x000fe400000000c6 */
[----:B------:R-:W-:Y:S02]  /*3450*/  DMUL R174, R200, R166 ;  /* 0x000000a6c8ae7228 */ /* 0x000fe40000000000 */
[----:B------:R-:W-:Y:S02]  /*3460*/  DMUL R198, R222, R64 ;  /* 0x00000040dec67228 */ /* 0x000fe40000000000 */
[----:B------:R-:W-:Y:S02]  /*3470*/  DFMA R118, R22, R234, R118 ;  /* 0x000000ea1676722b */ /* 0x000fe40000000076 */
[----:B------:R-:W-:Y:S02]  /*3480*/  DADD R142, R142, R166 ;  /* 0x000000008e8e7229 */ /* 0x000fe400000000a6 */
[----:B------:R-:W-:-:S02]  /*3490*/  DFMA R200, R200, R224, R174 ;  /* 0x000000e0c8c8722b */ /* 0x000fc400000000ae */
[----:B------:R-:W-:Y:S02]  /*34a0*/  DFMA R174, R222, R64, R198 ;  /* 0x00000040deae722b */ /* 0x000fe400000000c6 */
[----:B------:R-:W-:Y:S02]  /*34b0*/  DMUL R234, R96, 5 ;  /* 0x4014000060ea7828 */ /* 0x000fe40000000000 */
[----:B------:R-:W-:-:S06]  /*34c0*/  DMUL R166, R138, 5 ;  /* 0x401400008aa67828 */ /* 0x000fcc0000000000 */
[C---:B------:R-:W-:Y:S02]  /*34d0*/  DFMA R174, R222.reuse, R174, R234 ;  /* 0x000000aedeae722b */ /* 0x040fe400000000ea */
[----:B------:R-:W-:Y:S02]  /*34e0*/  DFMA R166, R222, R214, R166 ;  /* 0x000000d6dea6722b */ /* 0x000fe400000000a6 */
[----:B------:R-:W-:-:S06]  /*34f0*/  DADD R234, R184, R184 ;  /* 0x00000000b8ea7229 */ /* 0x000fcc00000000b8 */
[C---:B------:R-:W-:Y:S02]  /*3500*/  DFMA R166, R218.reuse, R26, R166 ;  /* 0x0000001adaa6722b */ /* 0x040fe400000000a6 */
[C---:B------:R-:W-:Y:S02]  /*3510*/  DFMA R174, R218.reuse, R234, R174 ;  /* 0x000000eadaae722b */ /* 0x040fe400000000ae */
[----:B------:R-:W-:Y:S02]  /*3520*/  DMUL R26, R218, R170 ;  /* 0x000000aada1a7228 */ /* 0x000fe40000000000 */
[----:B------:R-:W-:Y:S02]  /*3530*/  DMUL R234, R136, 5 ;  /* 0x4014000088ea7828 */ /* 0x000fe40000000000 */
[----:B------:R-:W-:-:S06]  /*3540*/  DFMA R242, R222, R64, R242 ;  /* 0x00000040def2722b */ /* 0x000fcc00000000f2 */
[----:B------:R-:W-:-:S08]  /*3550*/  DFMA R234, R222, R182, R234 ;  /* 0x000000b6deea722b */ /* 0x000fd000000000ea */
[----:B------:R-:W-:Y:S01]  /*3560*/  DFMA R234, R218, R242, R234 ;  /* 0x000000f2daea722b */ /* 0x000fe200000000ea */
[----:B------:R-:W4:Y:S01]  /*3570*/  LDL.LU R243, [R1+0x3c] ;  /* 0x00003c0001f37983 */ /* 0x000f220000300800 */
[----:B------:R-:W-:Y:S02]  /*3580*/  DADD R180, R180, R180 ;  /* 0x00000000b4b47229 */ /* 0x000fe400000000b4 */
[----:B------:R-:W-:Y:S02]  /*3590*/  DADD R226, R182, R226 ;  /* 0x00000000b6e27229 */ /* 0x000fe400000000e2 */
[----:B------:R-:W-:Y:S02]  /*35a0*/  DADD R168, R214, R168 ;  /* 0x00000000d6a87229 */ /* 0x000fe400000000a8 */
[----:B------:R-:W-:Y:S02]  /*35b0*/  DADD R182, R182, R162 ;  /* 0x00000000b6b67229 */ /* 0x000fe400000000a2 */
[----:B---3--:R-:W-:-:S07]  /*35c0*/  DADD R140, R26, R140 ;  /* 0x000000001a8c7229 */ /* 0x008fce000000008c */
[----:B------:R0:W-:Y:S04]  /*35d0*/  STG.E.64 desc[UR8][R82.64], R140 ;  /* 0x0000008c52007986 */ /* 0x0001e8000c101b08 */
[----:B0-----:R-:W3:Y:S01]  /*35e0*/  LDG.E.64 R140, desc[UR8][R6.64] ;  /* 0x00000008068c7981 */ /* 0x001ee2000c1e1b00 */
[----:B------:R-:W-:Y:S02]  /*35f0*/  DFMA R174, R22, R180, R174 ;  /* 0x000000b416ae722b */ /* 0x000fe400000000ae */
[----:B------:R-:W-:Y:S02]  /*3600*/  DADD R182, R182, R182 ;  /* 0x00000000b6b67229 */ /* 0x000fe400000000b6 */
[C---:B------:R-:W-:Y:S02]  /*3610*/  DMUL R180, R218.reuse, R168 ;  /* 0x000000a8dab47228 */ /* 0x040fe40000000000 */
[----:B------:R-:W-:-:S04]  /*3620*/  DMUL R238, R218, R238 ;  /* 0x000000eedaee7228 */ /* 0x000fc80000000000 */
[----:B------:R-:W-:Y:S02]  /*3630*/  DMUL R182, R218, R182 ;  /* 0x000000b6dab67228 */ /* 0x000fe40000000000 */
[----:B------:R-:W-:Y:S02]  /*3640*/  DFMA R180, R56, 5, R180 ;  /* 0x4014000038b4782b */ /* 0x000fe400000000b4 */
[----:B------:R-:W-:Y:S02]  /*3650*/  DFMA R168, R108, 5, R238 ;  /* 0x401400006ca8782b */ /* 0x000fe400000000ee */
[----:B------:R-:W-:Y:S02]  /*3660*/  DFMA R166, R22, R198, R166 ;  /* 0x000000c616a6722b */ /* 0x000fe400000000a6 */
[----:B------:R-:W-:Y:S02]  /*3670*/  DFMA R182, R130, 5, R182 ;  /* 0x4014000082b6782b */ /* 0x000fe400000000b6 */
[----:B------:R-:W-:-:S02]  /*3680*/  DFMA R226, R22, R226, R180 ;  /* 0x000000e216e2722b */ /* 0x000fc400000000b4 */
[----:B------:R-:W-:Y:S02]  /*3690*/  DMUL R180, R218, R224 ;  /* 0x000000e0dab47228 */ /* 0x000fe40000000000 */
[----:B------:R-:W-:Y:S02]  /*36a0*/  DMUL R198, R232, 5 ;  /* 0x40140000e8c67828 */ /* 0x000fe40000000000 */
[----:B------:R-:W-:Y:S02]  /*36b0*/  DFMA R168, R22, R244, R168 ;  /* 0x000000f416a8722b */ /* 0x000fe400000000a8 */
[----:B------:R-:W-:Y:S02]  /*36c0*/  DADD R244, R244, R54 ;  /* 0x00000000f4f47229 */ /* 0x000fe40000000036 */
[----:B------:R-:W-:Y:S02]  /*36d0*/  DFMA R54, R22, R54, R182 ;  /* 0x000000361636722b */ /* 0x000fe400000000b6 */
[----:B------:R-:W-:-:S02]  /*36e0*/  DFMA R198, R222, R180, R198 ;  /* 0x000000b4dec6722b */ /* 0x000fc400000000c6 */
[----:B------:R-:W-:Y:S02]  /*36f0*/  DMUL R182, R222, R224 ;  /* 0x000000e0deb67228 */ /* 0x000fe40000000000 */
[----:B------:R-:W-:Y:S02]  /*3700*/  DADD R230, R214, R230 ;  /* 0x00000000d6e67229 */ /* 0x000fe400000000e6 */
[----:B------:R-:W-:-:S04]  /*3710*/  DMUL R214, R50, 5 ;  /* 0x4014000032d67828 */ /* 0x000fc80000000000 */
[----:B------:R-:W-:Y:S02]  /*3720*/  DFMA R198, R218, R182, R198 ;  /* 0x000000b6dac6722b */ /* 0x000fe400000000c6 */
[----:B------:R-:W-:Y:S02]  /*3730*/  DFMA R182, R222, R224, R182 ;  /* 0x000000e0deb6722b */ /* 0x000fe400000000b6 */
[----:B------:R-:W-:-:S06]  /*3740*/  DMUL R184, R184, 4 ;  /* 0x40100000b8b87828 */ /* 0x000fcc0000000000 */
[----:B------:R-:W-:Y:S02]  /*3750*/  DFMA R182, R222, R182, R214 ;  /* 0x000000b6deb6722b */ /* 0x000fe400000000d6 */
[----:B------:R-:W-:Y:S02]  /*3760*/  DMUL R214, R176, 4 ;  /* 0x40100000b0d67828 */ /* 0x000fe40000000000 */
[----:B------:R-:W-:Y:S02]  /*3770*/  DMUL R178, R210, R178 ;  /* 0x000000b2d2b27228 */ /* 0x000fe40000000000 */
[----:B------:R-:W-:Y:S02]  /*3780*/  DFMA R180, R218, R224, R180 ;  /* 0x000000e0dab4722b */ /* 0x000fe400000000b4 */
[----:B------:R-:W-:Y:S02]  /*3790*/  DFMA R182, R22, R184, R182 ;  /* 0x000000b816b6722b */ /* 0x000fe400000000b6 */
[----:B------:R-:W-:-:S02]  /*37a0*/  DMUL R214, R124, R214 ;  /* 0x000000d67cd67228 */ /* 0x000fc40000000000 */
[----:B------:R-:W-:Y:S02]  /*37b0*/  DMUL R184, R4, 5 ;  /* 0x4014000004b87828 */ /* 0x000fe40000000000 */
[----:B------:R-:W-:Y:S02]  /*37c0*/  DFMA R234, R22, R228, R234 ;  /* 0x000000e416ea722b */ /* 0x000fe400000000ea */
[----:B------:R-:W-:Y:S02]  /*37d0*/  DMUL R176, R218, R204 ;  /* 0x000000ccdab07228 */ /* 0x000fe40000000000 */
[----:B------:R-:W-:Y:S02]  /*37e0*/  DFMA R178, R196, R214, R178 ;  /* 0x000000d6c4b2722b */ /* 0x000fe400000000b2 */
[----:B------:R-:W-:Y:S02]  /*37f0*/  DFMA R180, R218, R180, R184 ;  /* 0x000000b4dab4722b */ /* 0x000fe400000000b8 */
[----:B------:R-:W-:-:S02]  /*3800*/  DMUL R214, R248, 5 ;  /* 0x40140000f8d67828 */ /* 0x000fc40000000000 */
[----:B------:R-:W-:Y:S02]  /*3810*/  DMUL R184, R26, 5 ;  /* 0x401400001ab87828 */ /* 0x000fe40000000000 */
[----:B------:R-:W-:Y:S02]  /*3820*/  DMUL R128, R128, 4 ;  /* 0x4010000080807828 */ /* 0x000fe40000000000 */
[----:B------:R-:W-:Y:S02]  /*3830*/  DADD R204, R170, R204 ;  /* 0x00000000aacc7229 */ /* 0x000fe400000000cc */
[----:B------:R-:W-:Y:S02]  /*3840*/  DMUL R114, R114, 4 ;  /* 0x4010000072727828 */ /* 0x000fe40000000000 */
[----:B------:R-:W-:Y:S02]  /*3850*/  DMUL R228, R222, R236 ;  /* 0x000000ecdee47228 */ /* 0x000fe40000000000 */
[----:B------:R-:W-:-:S02]  /*3860*/  DFMA R200, R22, R170, R200 ;  /* 0x000000aa16c8722b */ /* 0x000fc400000000c8 */
[-C--:B------:R-:W-:Y:S02]  /*3870*/  DFMA R214, R222, R170.reuse, R214 ;  /* 0x000000aaded6722b */ /* 0x080fe400000000d6 */
[----:B------:R-:W-:Y:S02]  /*3880*/  DFMA R184, R218, R170, R184 ;  /* 0x000000aadab8722b */ /* 0x000fe400000000b8 */
[----:B------:R-:W-:Y:S02]  /*3890*/  DADD R230, R230, R230 ;  /* 0x00000000e6e67229 */ /* 0x000fe400000000e6 */
[----:B------:R-:W-:Y:S02]  /*38a0*/  DFMA R176, R42, 5, R176 ;  /* 0x401400002ab0782b */ /* 0x000fe400000000b0 */
[C---:B------:R-:W-:Y:S02]  /*38b0*/  DFMA R128, R218.reuse, R224, R128 ;  /* 0x000000e0da80722b */ /* 0x040fe40000000080 */
[----:B------:R-:W-:-:S02]  /*38c0*/  DFMA R170, R218, R206, R134 ;  /* 0x000000cedaaa722b */ /* 0x000fc40000000086 */
[----:B------:R-:W-:Y:S02]  /*38d0*/  DFMA R114, R222, R224, R114 ;  /* 0x000000e0de72722b */ /* 0x000fe40000000072 */
[----:B------:R-:W-:Y:S02]  /*38e0*/  DMUL R228, R228, 4 ;  /* 0x40100000e4e47828 */ /* 0x000fe40000000000 */
[----:B------:R-:W-:Y:S02]  /*38f0*/  DMUL R162, R162, 4 ;  /* 0x40100000a2a27828 */ /* 0x000fe40000000000 */
[----:B------:R-:W-:Y:S02]  /*3900*/  DADD R204, R204, R204 ;  /* 0x00000000cccc7229 */ /* 0x000fe400000000cc */
[C---:B------:R-:W-:Y:S02]  /*3910*/  DFMA R176, R22.reuse, R230, R176 ;  /* 0x000000e616b0722b */ /* 0x040fe400000000b0 */
[----:B------:R-:W-:-:S02]  /*3920*/  DFMA R198, R22, R228, R198 ;  /* 0x000000e416c6722b */ /* 0x000fc400000000c6 */
[C---:B------:R-:W-:Y:S02]  /*3930*/  DFMA R114, R22.reuse, R114, R214 ;  /* 0x000000721672722b */ /* 0x040fe400000000d6 */
[C---:B------:R-:W-:Y:S02]  /*3940*/  DFMA R162, R22.reuse, R162, R180 ;  /* 0x000000a216a2722b */ /* 0x040fe400000000b4 */
[C---:B------:R-:W-:Y:S02]  /*3950*/  DFMA R128, R22.reuse, R128, R184 ;  /* 0x000000801680722b */ /* 0x040fe400000000b8 */
[C---:B------:R-:W-:Y:S02]  /*3960*/  DFMA R166, R22.reuse, R220, R166 ;  /* 0x000000dc16a6722b */ /* 0x040fe400000000a6 */
[----:B------:R-:W-:Y:S02]  /*3970*/  DMUL R204, R22, R204 ;  /* 0x000000cc16cc7228 */ /* 0x000fe40000000000 */
[----:B------:R-:W-:-:S02]  /*3980*/  DMUL R170, R170, 4 ;  /* 0x40100000aaaa7828 */ /* 0x000fc40000000000 */
[----:B------:R-:W-:Y:S02]  /*3990*/  DMUL R134, R134, 4 ;  /* 0x4010000086867828 */ /* 0x000fe40000000000 */
[----:B------:R-:W-:Y:S02]  /*39a0*/  DMUL R22, R42, 7 ;  /* 0x401c00002a167828 */ /* 0x000fe40000000000 */
[----:B------:R-:W-:Y:S02]  /*39b0*/  DMUL R184, R210, R168 ;  /* 0x000000a8d2b87228 */ /* 0x000fe40000000000 */
[----:B------:R-:W-:Y:S02]  /*39c0*/  DMUL R170, R124, R170 ;  /* 0x000000aa7caa7228 */ /* 0x000fe40000000000 */
[----:B------:R-:W-:Y:S02]  /*39d0*/  DMUL R134, R122, R134 ;  /* 0x000000867a867228 */ /* 0x000fe40000000000 */
[----:B------:R-:W-:-:S02]  /*39e0*/  DFMA R22, R124, R22, -R64 ;  /* 0x000000167c16722b */ /* 0x000fc40000000840 */
[----:B------:R-:W-:Y:S02]  /*39f0*/  DADD R244, R244, R244 ;  /* 0x00000000f4f47229 */ /* 0x000fe400000000f4 */
[----:B------:R-:W-:Y:S02]  /*3a00*/  DFMA R170, R196, R170, R184 ;  /* 0x000000aac4aa722b */ /* 0x000fe400000000b8 */
[----:B------:R-:W-:Y:S02]  /*3a10*/  DMUL R184, R4, 7 ;  /* 0x401c000004b87828 */ /* 0x000fe40000000000 */
[----:B------:R-:W-:Y:S02]  /*3a20*/  DFMA R22, -R196, R134, R22 ;  /* 0x00000086c416722b */ /* 0x000fe40000000116 */
[----:B------:R-:W-:Y:S02]  /*3a30*/  DMUL R180, R130, 7 ;  /* 0x401c000082b47828 */ /* 0x000fe40000000000 */
[----:B------:R-:W-:-:S02]  /*3a40*/  DMUL R134, R96, 7 ;  /* 0x401c000060867828 */ /* 0x000fc40000000000 */
[----:B------:R-:W-:Y:S02]  /*3a50*/  DMUL R244, R218, R244 ;  /* 0x000000f4daf47228 */ /* 0x000fe40000000000 */
[----:B------:R-:W-:Y:S02]  /*3a60*/  DFMA R184, R124, R184, -R224 ;  /* 0x000000b87cb8722b */ /* 0x000fe400000008e0 */
[----:B------:R-:W-:Y:S02]  /*3a70*/  DFMA R218, R218, R206, R236 ;  /* 0x000000cedada722b */ /* 0x000fe400000000ec */
[C-C-:B------:R-:W-:Y:S02]  /*3a80*/  DFMA R180, R124.reuse, R180, -R64.reuse ;  /* 0x000000b47cb4722b */ /* 0x140fe40000000840 */
[----:B------:R-:W-:Y:S02]  /*3a90*/  DFMA R134, R124, R134, -R64 ;  /* 0x000000867c86722b */ /* 0x000fe40000000840 */
[----:B------:R-:W-:-:S02]  /*3aa0*/  DMUL R236, R236, 4 ;  /* 0x40100000ecec7828 */ /* 0x000fc40000000000 */
[----:B------:R-:W-:Y:S02]  /*3ab0*/  DMUL R168, R50, 7 ;  /* 0x401c000032a87828 */ /* 0x000fe40000000000 */
[----:B------:R-:W-:Y:S02]  /*3ac0*/  DMUL R64, R200, 7 ;  /* 0x401c0000c8407828 */ /* 0x000fe40000000000 */
[----:B------:R-:W-:Y:S02]  /*3ad0*/  DMUL R142, R142, 4 ;  /* 0x401000008e8e7828 */ /* 0x000fe40000000000 */
[----:B------:R-:W-:Y:S02]  /*3ae0*/  DFMA R184, -R196, R190, R184 ;  /* 0x000000bec4b8722b */ /* 0x000fe400000001b8 */
[C---:B------:R-:W-:Y:S02]  /*3af0*/  DFMA R244, R148.reuse, 5, R244 ;  /* 0x4014000094f4782b */ /* 0x040fe400000000f4 */
[----:B------:R-:W-:-:S02]  /*3b00*/  DADD R190, R148, R148 ;  /* 0x0000000094be7229 */ /* 0x000fc40000000094 */
[----:B------:R-:W-:Y:S02]  /*3b10*/  DMUL R236, R122, R236 ;  /* 0x000000ec7aec7228 */ /* 0x000fe40000000000 */
[----:B------:R-:W-:Y:S02]  /*3b20*/  DFMA R168, R124, R168, -R224 ;  /* 0x000000a87ca8722b */ /* 0x000fe400000008e0 */
[----:B------:R-:W-:Y:S02]  /*3b30*/  DADD R96, R96, R96 ;  /* 0x0000000060607229 */ /* 0x000fe40000000060 */
[----:B------:R-:W-:Y:S02]  /*3b40*/  DFMA R64, R124, R64, -R224 ;  /* 0x000000407c40722b */ /* 0x000fe400000008e0 */
[----:B------:R-:W-:Y:S02]  /*3b50*/  DADD R240, R240, R240 ;  /* 0x00000000f0f07229 */ /* 0x000fe400000000f0 */
[----:B------:R-:W-:-:S02]  /*3b60*/  DADD R130, R130, R130 ;  /* 0x0000000082827229 */ /* 0x000fc40000000082 */
[----:B------:R-:W-:Y:S02]  /*3b70*/  DADD R42, R42, R42 ;  /* 0x000000002a2a7229 */ /* 0x000fe4000000002a */
[----:B------:R-:W-:Y:S02]  /*3b80*/  DADD R50, R50, R50 ;  /* 0x0000000032327229 */ /* 0x000fe40000000032 */
[----:B------:R-:W-:Y:S02]  /*3b90*/  DADD R4, R4, R4 ;  /* 0x0000000004047229 */ /* 0x000fe40000000004 */
[----:B------:R-:W-:Y:S02]  /*3ba0*/  DMUL R142, R122, R142 ;  /* 0x0000008e7a8e7228 */ /* 0x000fe40000000000 */
[----:B------:R-:W-:Y:S02]  /*3bb0*/  DADD R148, R200, R200 ;  /* 0x00000000c8947229 */ /* 0x000fe400000000c8 */
[----:B------:R-:W-:-:S02]  /*3bc0*/  DFMA R206, R222, R206, R208 ;  /* 0x000000cedece722b */ /* 0x000fc400000000d0 */
[C---:B------:R-:W-:Y:S02]  /*3bd0*/  DFMA R180, -R196.reuse, R236, R180 ;  /* 0x000000ecc4b4722b */ /* 0x040fe400000001b4 */
[----:B------:R-:W-:Y:S02]  /*3be0*/  DFMA R168, -R196, R246, R168 ;  /* 0x000000f6c4a8722b */ /* 0x000fe400000001a8 */
[----:B------:R-:W-:Y:S02]  /*3bf0*/  DMUL R96, R122, R96 ;  /* 0x000000607a607228 */ /* 0x000fe40000000000 */
[----:B------:R-:W-:Y:S02]  /*3c00*/  DADD R144, R144, R144 ;  /* 0x0000000090907229 */ /* 0x000fe40000000090 */
[C---:B------:R-:W-:Y:S02]  /*3c10*/  DMUL R240, R122.reuse, R240 ;  /* 0x000000f07af07228 */ /* 0x040fe40000000000 */
[----:B------:R-:W-:-:S02]  /*3c20*/  DMUL R130, R122, R130 ;  /* 0x000000827a827228 */ /* 0x000fc40000000000 */
[C---:B------:R-:W-:Y:S02]  /*3c30*/  DMUL R42, R122.reuse, R42 ;  /* 0x0000002a7a2a7228 */ /* 0x040fe40000000000 */
[C---:B------:R-:W-:Y:S02]  /*3c40*/  DMUL R50, R122.reuse, R50 ;  /* 0x000000327a327228 */ /* 0x040fe40000000000 */
[C---:B------:R-:W-:Y:S02]  /*3c50*/  DMUL R4, R122.reuse, R4 ;  /* 0x000000047a047228 */ /* 0x040fe40000000000 */
[C---:B------:R-:W-:Y:S02]  /*3c60*/  DMUL R190, R122.reuse, R190 ;  /* 0x000000be7abe7228 */ /* 0x040fe40000000000 */
[----:B------:R-:W-:Y:S02]  /*3c70*/  DMUL R148, R122, R148 ;  /* 0x000000947a947228 */ /* 0x000fe40000000000 */
[----:B------:R-:W-:-:S02]  /*3c80*/  DFMA R64, -R196, R142, R64 ;  /* 0x0000008ec440722b */ /* 0x000fc40000000140 */
[----:B------:R-:W-:Y:S02]  /*3c90*/  DFMA R134, -R194, R96, R134 ;  /* 0x00000060c286722b */ /* 0x000fe40000000186 */
[----:B------:R-:W-:Y:S02]  /*3ca0*/  DMUL R144, R122, R144 ;  /* 0x000000907a907228 */ /* 0x000fe40000000000 */
[----:B------:R-:W-:Y:S02]  /*3cb0*/  DMUL R10, R10, 4 ;  /* 0x401000000a0a7828 */ /* 0x000fe40000000000 */
[----:B------:R-:W-:Y:S02]  /*3cc0*/  DADD R208, R208, R208 ;  /* 0x00000000d0d07229 */ /* 0x000fe400000000d0 */
[----:B------:R-:W-:Y:S02]  /*3cd0*/  DADD R34, R34, R34 ;  /* 0x0000000022227229 */ /* 0x000fe40000000022 */
[----:B------:R-:W-:-:S02]  /*3ce0*/  DMUL R206, R206, 4 ;  /* 0x40100000cece7828 */ /* 0x000fc40000000000 */
[----:B------:R-:W-:Y:S02]  /*3cf0*/  DMUL R218, R218, 4 ;  /* 0x40100000dada7828 */ /* 0x000fe40000000000 */
[----:B------:R-:W-:Y:S02]  /*3d00*/  DADD R202, R202, R202 ;  /* 0x00000000caca7229 */ /* 0x000fe400000000ca */
[C---:B------:R-:W-:Y:S02]  /*3d10*/  DFMA R186, -R194.reuse, R240, R186 ;  /* 0x000000f0c2ba722b */ /* 0x040fe400000001ba */
[C---:B------:R-:W-:Y:S02]  /*3d20*/  DFMA R180, -R194.reuse, R130, R180 ;  /* 0x00000082c2b4722b */ /* 0x040fe400000001b4 */
[C---:B------:R-:W-:Y:S02]  /*3d30*/  DFMA R22, -R194.reuse, R42, R22 ;  /* 0x0000002ac216722b */ /* 0x040fe40000000116 */
[----:B------:R-:W-:-:S02]  /*3d40*/  DFMA R120, -R194, R190, R120 ;  /* 0x000000bec278722b */ /* 0x000fc40000000178 */
[C---:B------:R-:W-:Y:S02]  /*3d50*/  DFMA R168, -R194.reuse, R50, R168 ;  /* 0x00000032c2a8722b */ /* 0x040fe400000001a8 */
[C---:B------:R-:W-:Y:S02]  /*3d60*/  DFMA R184, -R194.reuse, R4, R184 ;  /* 0x00000004c2b8722b */ /* 0x040fe400000001b8 */
[----:B------:R-:W-:Y:S01]  /*3d70*/  DFMA R64, -R194, R148, R64 ;  /* 0x00000094c240722b */ /* 0x000fe20000000140 */
[----:B----4-:R-:W-:Y:S01]  /*3d80*/  IADD3 R243, PT, PT, R243, 0x1, RZ ;  /* 0x00000001f3f37810 */ /* 0x010fe20007ffe0ff */
[----:B------:R-:W-:Y:S01]  /*3d90*/  DFMA R134, -R152, R96, R134 ;  /* 0x000000609886722b */ /* 0x000fe20000000186 */
[----:B-----5:R-:W-:Y:S01]  /*3da0*/  IADD3 R3, PT, PT, R3, UR7, RZ ;  /* 0x0000000703037c10 */ /* 0x020fe2000fffe0ff */
[C---:B------:R-:W-:Y:S01]  /*3db0*/  DMUL R234, R210.reuse, R234 ;  /* 0x000000ead2ea7228 */ /* 0x040fe20000000000 */
[----:B--2---:R-:W-:Y:S01]  /*3dc0*/  IADD3 R0, PT, PT, R0, UR7, RZ ;  /* 0x0000000700007c10 */ /* 0x004fe2000fffe0ff */
[----:B------:R-:W-:-:S02]  /*3dd0*/  DMUL R226, R210, R226 ;  /* 0x000000e2d2e27228 */ /* 0x000fc40000000000 */
[C---:B------:R-:W-:Y:S02]  /*3de0*/  DMUL R198, R210.reuse, R198 ;  /* 0x000000c6d2c67228 */ /* 0x040fe40000000000 */
[C---:B------:R-:W-:Y:S02]  /*3df0*/  DMUL R114, R210.reuse, R114 ;  /* 0x00000072d2727228 */ /* 0x040fe40000000000 */
[C---:B------:R-:W-:Y:S02]  /*3e00*/  DMUL R128, R210.reuse, R128 ;  /* 0x00000080d2807228 */ /* 0x040fe40000000000 */
[----:B------:R-:W-:Y:S02]  /*3e10*/  DMUL R166, R210, R166 ;  /* 0x000000a6d2a67228 */ /* 0x000fe40000000000 */
[C---:B------:R-:W-:Y:S02]  /*3e20*/  DMUL R208, R124.reuse, R208 ;  /* 0x000000d07cd07228 */ /* 0x040fe40000000000 */
[----:B------:R-:W-:-:S02]  /*3e30*/  DMUL R10, R124, R10 ;  /* 0x0000000a7c0a7228 */ /* 0x000fc40000000000 */
[C---:B------:R-:W-:Y:S02]  /*3e40*/  DMUL R34, R124.reuse, R34 ;  /* 0x000000227c227228 */ /* 0x040fe40000000000 */
[C---:B------:R-:W-:Y:S02]  /*3e50*/  DMUL R206, R124.reuse, R206 ;  /* 0x000000ce7cce7228 */ /* 0x040fe40000000000 */
[C---:B------:R-:W-:Y:S02]  /*3e60*/  DMUL R218, R124.reuse, R218 ;  /* 0x000000da7cda7228 */ /* 0x040fe40000000000 */
[----:B------:R-:W-:Y:S02]  /*3e70*/  DMUL R202, R124, R202 ;  /* 0x000000ca7cca7228 */ /* 0x000fe40000000000 */
[----:B------:R-:W-:Y:S02]  /*3e80*/  DFMA R106, R144, -R194, R106 ;  /* 0x800000c2906a722b */ /* 0x000fe4000000006a */
[----:B------:R-:W-:-:S02]  /*3e90*/  DFMA R120, -R158, R244, R120 ;  /* 0x000000f49e78722b */ /* 0x000fc40000000178 */
[C---:B------:R-:W-:Y:S02]  /*3ea0*/  DFMA R186, -R152.reuse, R240, R186 ;  /* 0x000000f098ba722b */ /* 0x040fe400000001ba */
[C---:B------:R-:W-:Y:S02]  /*3eb0*/  DFMA R180, -R152.reuse, R130, R180 ;  /* 0x0000008298b4722b */ /* 0x040fe400000001b4 */
[C---:B------:R-:W-:Y:S02]  /*3ec0*/  DFMA R22, -R152.reuse, R42, R22 ;  /* 0x0000002a9816722b */ /* 0x040fe40000000116 */
[C---:B------:R-:W-:Y:S02]  /*3ed0*/  DFMA R168, -R152.reuse, R50, R168 ;  /* 0x0000003298a8722b */ /* 0x040fe400000001a8 */
[----:B------:R-:W-:Y:S02]  /*3ee0*/  DFMA R184, -R152, R4, R184 ;  /* 0x0000000498b8722b */ /* 0x000fe400000001b8 */
[----:B------:R-:W-:-:S02]  /*3ef0*/  DFMA R204, R200, 5, R204 ;  /* 0x40140000c8cc782b */ /* 0x000fc400000000cc */
[----:B------:R-:W-:Y:S01]  /*3f00*/  DFMA R64, -R152, R148, R64 ;  /* 0x000000949840722b */ /* 0x000fe20000000140 */
[----:B------:R0:W-:Y:S01]  /*3f10*/  STL [R1+0x3c], R243 ;  /* 0x00003cf301007387 */ /* 0x0001e20000100800 */
[----:B---3--:R-:W-:-:S03]  /*3f20*/  DADD R140, R200, R140 ;  /* 0x00000000c88c7229 */ /* 0x008fc6000000008c */
[----:B------:R0:W-:Y:S01]  /*3f30*/  STL [R1+0x40], R3 ;  /* 0x0000400301007387 */ /* 0x0001e20000100800 */
[----:B------:R-:W-:-:S03]  /*3f40*/  DFMA R134, -R158, R174, R134 ;  /* 0x000000ae9e86722b */ /* 0x000fc60000000186 */
[----:B------:R0:W-:Y:S01]  /*3f50*/  STL [R1+0x44], R0 ;  /* 0x0000440001007387 */ /* 0x0001e20000100800 */
[----:B------:R-:W-:-:S03]  /*3f60*/  DFMA R208, R196, R208, R234 ;  /* 0x000000d0c4d0722b */ /* 0x000fc600000000ea */
[----:B------:R0:W-:Y:S01]  /*3f70*/  STG.E.64 desc[UR8][R6.64], R140 ;  /* 0x0000008c06007986 */ /* 0x0001e2000c101b08 */
[C---:B------:R-:W-:Y:S02]  /*3f80*/  DFMA R34, R196.reuse, R34, R226 ;  /* 0x00000022c422722b */ /* 0x040fe400000000e2 */
[C---:B------:R-:W-:Y:S02]  /*3f90*/  DFMA R10, R196.reuse, R10, R198 ;  /* 0x0000000ac40a722b */ /* 0x040fe400000000c6 */
[C---:B------:R-:W-:Y:S02]  /*3fa0*/  DFMA R114, R196.reuse, R206, R114 ;  /* 0x000000cec472722b */ /* 0x040fe40000000072 */
[C---:B------:R-:W-:Y:S02]  /*3fb0*/  DFMA R128, R196.reuse, R218, R128 ;  /* 0x000000dac480722b */ /* 0x040fe40000000080 */
[----:B------:R-:W-:Y:S02]  /*3fc0*/  DFMA R166, R196, R202, R166 ;  /* 0x000000cac4a6722b */ /* 0x000fe400000000a6 */
[----:B------:R-:W-:-:S02]  /*3fd0*/  DFMA R118, -R158, R118, R186 ;  /* 0x000000769e76722b */ /* 0x000fc400000001ba */
[C---:B------:R-:W-:Y:S02]  /*3fe0*/  DFMA R54, -R158.reuse, R54, R180 ;  /* 0x000000369e36722b */ /* 0x040fe400000001b4 */
[C---:B------:R-:W-:Y:S02]  /*3ff0*/  DFMA R176, -R158.reuse, R176, R22 ;  /* 0x000000b09eb0722b */ /* 0x040fe40000000116 */
[----:B------:R-:W-:Y:S02]  /*4000*/  DFMA R182, -R158, R182, R168 ;  /* 0x000000b69eb6722b */ /* 0x000fe400000001a8 */
[----:B------:R-:W-:Y:S02]  /*4010*/  DFMA R150, -R152, R44, R150 ;  /* 0x0000002c9896722b */ /* 0x000fe40000000196 */
[C---:B------:R-:W-:Y:S02]  /*4020*/  DFMA R162, -R158.reuse, R162, R184 ;  /* 0x000000a29ea2722b */ /* 0x040fe400000001b8 */
[----:B------:R-:W-:-:S02]  /*4030*/  DFMA R64, -R158, R204, R64 ;  /* 0x000000cc9e40722b */ /* 0x000fc40000000140 */
[----:B------:R-:W-:Y:S02]  /*4040*/  DFMA R106, R144, -R152, R106 ;  /* 0x80000098906a722b */ /* 0x000fe4000000006a */
[----:B------:R-:W-:Y:S01]  /*4050*/  DFMA R120, -R152, R190, R120 ;  /* 0x000000be9878722b */ /* 0x000fe20000000178 */
[----:B------:R-:W-:Y:S01]  /*4060*/  ISETP.NE.AND P0, PT, R243, RZ, PT ;  /* 0x000000fff300720c */ /* 0x000fe20003f05270 */
[----:B------:R-:W-:Y:S02]  /*4070*/  DFMA R134, -R116, R96, R134 ;  /* 0x000000607486722b */ /* 0x000fe40000000186 */
[-C--:B------:R-:W-:Y:S02]  /*4080*/  DFMA R156, R126, R164.reuse, R156 ;  /* 0x000000a47e9c722b */ /* 0x080fe4000000009c */
[-C--:B------:R-:W-:Y:S02]  /*4090*/  DFMA R178, R212, R164.reuse, R178 ;  /* 0x000000a4d4b2722b */ /* 0x080fe400000000b2 */
[----:B------:R-:W-:-:S02]  /*40a0*/  DFMA R170, R108, R164, R170 ;  /* 0x000000a46caa722b */ /* 0x000fc400000000aa */
[-C--:B------:R-:W-:Y:S02]  /*40b0*/  DFMA R208, R136, R164.reuse, R208 ;  /* 0x000000a488d0722b */ /* 0x080fe400000000d0 */
[-C--:B------:R-:W-:Y:S02]  /*40c0*/  DFMA R34, R56, R164.reuse, R34 ;  /* 0x000000a43822722b */ /* 0x080fe40000000022 */
[-C--:B------:R-:W-:Y:S02]  /*40d0*/  DFMA R10, R232, R164.reuse, R10 ;  /* 0x000000a4e80a722b */ /* 0x080fe4000000000a */
[-C--:B------:R-:W-:Y:S02]  /*40e0*/  DFMA R114, R248, R164.reuse, R114 ;  /* 0x000000a4f872722b */ /* 0x080fe40000000072 */
[-C--:B------:R-:W-:Y:S02]  /*40f0*/  DFMA R128, R26, R164.reuse, R128 ;  /* 0x000000a41a80722b */ /* 0x080fe40000000080 */
[----:B------:R-:W-:-:S02]  /*4100*/  DFMA R166, R138, R164, R166 ;  /* 0x000000a48aa6722b */ /* 0x000fc400000000a6 */
[C---:B------:R-:W-:Y:S02]  /*4110*/  DFMA R150, -R116.reuse, R44, R150 ;  /* 0x0000002c7496722b */ /* 0x040fe40000000196 */
[C---:B------:R-:W-:Y:S02]  /*4120*/  DFMA R118, -R116.reuse, R240, R118 ;  /* 0x000000f07476722b */ /* 0x040fe40000000176 */
[C---:B------:R-:W-:Y:S02]  /*4130*/  DFMA R54, -R116.reuse, R130, R54 ;  /* 0x000000827436722b */ /* 0x040fe40000000136 */
[C---:B------:R-:W-:Y:S02]  /*4140*/  DFMA R176, -R116.reuse, R42, R176 ;  /* 0x0000002a74b0722b */ /* 0x040fe400000001b0 */
[C---:B------:R-:W-:Y:S02]  /*4150*/  DFMA R182, -R116.reuse, R50, R182 ;  /* 0x0000003274b6722b */ /* 0x040fe400000001b6 */
[----:B------:R-:W-:-:S02]  /*4160*/  DFMA R162, -R116, R4, R162 ;  /* 0x0000000474a2722b */ /* 0x000fc400000001a2 */
[----:B------:R-:W-:Y:S02]  /*4170*/  DFMA R106, R144, -R116, R106 ;  /* 0x80000074906a722b */ /* 0x000fe4000000006a */
[C---:B------:R-:W-:Y:S02]  /*4180*/  DFMA R120, -R116.reuse, R190, R120 ;  /* 0x000000be7478722b */ /* 0x040fe40000000178 */
[----:B------:R-:W-:Y:S02]  /*4190*/  DFMA R64, -R116, R148, R64 ;  /* 0x000000947440722b */ /* 0x000fe40000000140 */
[----:B------:R-:W-:Y:S02]  /*41a0*/  DADD R30, R134, R30 ;  /* 0x00000000861e7229 */ /* 0x000fe4000000001e */
[C---:B------:R-:W-:Y:S02]  /*41b0*/  DFMA R104, -R124.reuse, R156, R104 ;  /* 0x0000009c7c68722b */ /* 0x040fe40000000168 */
[----:B------:R-:W-:-:S02]  /*41c0*/  DFMA R36, -R124, R178, R36 ;  /* 0x000000b27c24722b */ /* 0x000fc40000000124 */
[C---:B------:R-:W-:Y:S02]  /*41d0*/  DFMA R90, -R124.reuse, R170, R90 ;  /* 0x000000aa7c5a722b */ /* 0x040fe4000000015a */
[C---:B------:R-:W-:Y:S02]  /*41e0*/  DFMA R100, -R124.reuse, R208, R100 ;  /* 0x000000d07c64722b */ /* 0x040fe40000000164 */
[C---:B------:R-:W-:Y:S02]  /*41f0*/  DFMA R98, -R124.reuse, R34, R98 ;  /* 0x000000227c62722b */ /* 0x040fe40000000162 */
[C---:B------:R-:W-:Y:S02]  /*4200*/  DFMA R94, -R124.reuse, R10, R94 ;  /* 0x0000000a7c5e722b */ /* 0x040fe4000000015e */
[C---:B------:R-:W-:Y:S02]  /*4210*/  DFMA R12, -R124.reuse, R114, R12 ;  /* 0x000000727c0c722b */ /* 0x040fe4000000010c */
[----:B------:R-:W-:-:S02]  /*4220*/  DFMA R92, -R124, R128, R92 ;  /* 0x000000807c5c722b */ /* 0x000fc4000000015c */
[C---:B------:R-:W-:Y:S02]  /*4230*/  DFMA R8, -R124.reuse, R88, R8 ;  /* 0x000000587c08722b */ /* 0x040fe40000000108 */
[----:B------:R-:W-:Y:S02]  /*4240*/  DFMA R46, -R124, R166, R46 ;  /* 0x000000a67c2e722b */ /* 0x000fe4000000012e */
[----:B------:R-:W-:Y:S02]  /*4250*/  DADD R86, R132, R86 ;  /* 0x0000000084567229 */ /* 0x000fe40000000056 */
[----:B------:R-:W-:Y:S02]  /*4260*/  DADD R48, R70, R48 ;  /* 0x0000000046307229 */ /* 0x000fe40000000030 */
[----:B------:R-:W-:Y:S02]  /*4270*/  DADD R38, R68, R38 ;  /* 0x0000000044267229 */ /* 0x000fe40000000026 */
[----:B------:R-:W-:-:S02]  /*4280*/  DADD R40, R110, R40 ;  /* 0x000000006e287229 */ /* 0x000fc40000000028 */
[----:B------:R-:W-:Y:S02]  /*4290*/  DADD R60, R192, R60 ;  /* 0x00000000c03c7229 */ /* 0x000fe4000000003c */
[----:B------:R-:W-:Y:S02]  /*42a0*/  DADD R66, R18, R66 ;  /* 0x0000000012427229 */ /* 0x000fe40000000042 */
        /* <DEDUP_REMOVED lines=8> */
[----:B------:R-:W-:Y:S01]  /*4330*/  DADD R32, R64, R32 ;  /* 0x0000000040207229 */ /* 0x000fe20000000020 */
[----:B------:R-:W-:Y:S01]  /*4340*/  IADD3 R2, PT, PT, R2, UR7, RZ ;  /* 0x0000000702027c10 */ /* 0x000fe2000fffe0ff */
[----:B0-----:R-:W-:Y:S09]  /*4350*/  @P0 BRA `(.L_x_3) ;  /* 0xffffffc400f00947 */ /* 0x001ff2000383ffff */
[----:B------:R-:W-:Y:S05]  /*4360*/  BSYNC.RECONVERGENT B1 ;  /* 0x0000000000017941 */ /* 0x000fea0003800200 */
.L_x_2:
[----:B------:R-:W0:Y:S01]  /*4370*/  S2R R0, SR_TID.X ;  /* 0x0000000000007919 */ /* 0x000e220000002100 */
[----:B------:R-:W1:Y:S01]  /*4380*/  S2UR UR6, SR_CgaCtaId ;  /* 0x00000000000679c3 */ /* 0x000e620000008800 */
[----:B------:R-:W-:Y:S02]  /*4390*/  UMOV UR5, 0x400 ;  /* 0x0000040000057882 */ /* 0x000fe40000000000 */
[----:B-1----:R-:W-:-:S06]  /*43a0*/  ULEA UR5, UR6, UR5, 0x18 ;  /* 0x0000000506057291 */ /* 0x002fcc000f8ec0ff */
[----:B0-----:R-:W-:-:S05]  /*43b0*/  LEA R3, R0, UR5, 0x3 ;  /* 0x0000000500037c11 */ /* 0x001fca000f8e18ff */
[----:B------:R0:W-:Y:S04]  /*43c0*/  STS.64 [R3], R74 ;  /* 0x0000004a03007388 */ /* 0x0001e80000000a00 */
[----:B------:R0:W-:Y:S04]  /*43d0*/  STS.64 [R3+0x400], R216 ;  /* 0x000400d803007388 */ /* 0x0001e80000000a00 */
        /* <DEDUP_REMOVED lines=33> */
[----:B------:R0:W-:Y:S02]  /*45f0*/  STS.64 [R3+0x8c00], R32 ;  /* 0x008c002003007388 */ /* 0x0001e40000000a00 */
.L_x_1:
[----:B------:R-:W-:Y:S05]  /*4600*/  BSYNC.RECONVERGENT B0 ;  /* 0x0000000000007941 */ /* 0x000fea0003800200 */
.L_x_0:
[----:B------:R-:W2:Y:S01]  /*4610*/  LDL.LU R0, [R1+0x38] ;  /* 0x0000380001007983 */ /* 0x000ea20000300800 */
[----:B------:R-:W1:Y:S01]  /*4620*/  LDC.64 R4, c[0x0][0x400] ;  /* 0x00010000ff047b82 */ /* 0x000e620000000a00 */
[----:B------:R-:W2:Y:S07]  /*4630*/  LDCU UR5, c[0x0][0x3f4] ;  /* 0x00007e80ff0577ac */ /* 0x000eae0008000800 */
[----:B0-----:R-:W0:Y:S01]  /*4640*/  LDC.64 R2, c[0x0][0x3f8] ;  /* 0x0000fe00ff027b82 */ /* 0x001e220000000a00 */
[----:B--2--5:R-:W-:-:S04]  /*4650*/  IMAD R11, R252, UR5, R0 ;  /* 0x00000005fc0b7c24 */ /* 0x024fc8000f8e0200 */
[----:B-1----:R-:W-:-:S06]  /*4660*/  IMAD.WIDE.U32 R22, R11, 0x8, R4 ;  /* 0x000000080b167825 */ /* 0x002fcc00078e0004 */
[----:B------:R-:W2:Y:S01]  /*4670*/  LDG.E.64 R22, desc[UR8][R22.64] ;  /* 0x0000000816167981 */ /* 0x000ea2000c1e1b00 */
[----:B------:R-:W-:Y:S02]  /*4680*/  IMAD R71, R0, UR5, R252 ;  /* 0x0000000500477c24 */ /* 0x000fe4000f8e02fc */
[----:B0-----:R-:W-:-:S04]  /*4690*/  IMAD.WIDE.U32 R34, R11, 0x8, R2 ;  /* 0x000000080b227825 */ /* 0x001fc800078e0002 */
[----:B------:R-:W-:Y:S01]  /*46a0*/  IMAD.WIDE.U32 R26, R71, 0x8, R4 ;  /* 0x00000008471a7825 */ /* 0x000fe200078e0004 */
[----:B------:R-:W-:Y:S02]  /*46b0*/  ISETP.NE.AND P0, PT, R252, R0, PT ;  /* 0x00000000fc00720c */ /* 0x000fe40003f05270 */
[----:B------:R-:W-:Y:S02]  /*46c0*/  MOV R6, 0x3fe00000 ;  /* 0x3fe0000000067802 */ /* 0x000fe40000000f00 */
[----:B--2---:R0:W-:Y:S04]  /*46d0*/  STG.E.64 desc[UR8][R26.64], R22 ;  /* 0x000000161a007986 */ /* 0x0041e8000c101b08 */
[----:B------:R-:W2:Y:S01]  /*46e0*/  LDG.E.64 R18, desc[UR8][R34.64] ;  /* 0x0000000822127981 */ /* 0x000ea2000c1e1b00 */
[----:B------:R-:W-:Y:S01]  /*46f0*/  FSEL R7, R6, 1.875, !P0 ;  /* 0x3ff0000006077808 */ /* 0x000fe20004000000 */
[----:B------:R-:W-:-:S02]  /*4700*/  HFMA2 R6, -RZ, RZ, 0, 0 ;  /* 0x00000000ff067431 */ /* 0x000fc400000001ff */
[----:B------:R-:W-:-:S04]  /*4710*/  IMAD.WIDE.U32 R44, R71, 0x8, R2 ;  /* 0x00000008472c7825 */ /* 0x000fc800078e0002 */
[----:B--2---:R-:W-:-:S07]  /*4720*/  DFMA R42, R6, R74, R18 ;  /* 0x0000004a062a722b */ /* 0x004fce0000000012 */
[----:B------:R1:W-:Y:S04]  /*4730*/  STG.E.64 desc[UR8][R34.64], R42 ;  /* 0x0000002a22007986 */ /* 0x0003e8000c101b08 */
[----:B------:R-:W2:Y:S01]  /*4740*/  LDG.E.64 R50, desc[UR8][R44.64] ;  /* 0x000000082c327981 */ /* 0x000ea2000c1e1b00 */
[----:B------:R-:W-:-:S05]  /*4750*/  IADD3 R19, PT, PT, R11, UR5, RZ ;  /* 0x000000050b137c10 */ /* 0x000fca000fffe0ff */
[----:B0-----:R-:W-:Y:S01]  /*4760*/  IMAD.WIDE.U32 R26, R19, 0x8, R4 ;  /* 0x00000008131a7825 */ /* 0x001fe200078e0004 */
[----:B--2---:R-:W-:-:S07]  /*4770*/  DFMA R50, R6, R74, R50 ;  /* 0x0000004a0632722b */ /* 0x004fce0000000032 */
[----:B------:R0:W-:Y:S04]  /*4780*/  STG.E.64 desc[UR8][R44.64], R50 ;  /* 0x000000322c007986 */ /* 0x0001e8000c101b08 */
[----:B------:R-:W2:Y:S01]  /*4790*/  LDG.E.64 R26, desc[UR8][R26.64] ;  /* 0x000000081a1a7981 */ /* 0x000ea2000c1e1b00 */
[----:B------:R-:W-:Y:S01]  /*47a0*/  IADD3 R65, PT, PT, R71, 0x1, RZ ;  /* 0x0000000147417810 */ /* 0x000fe20007ffe0ff */
[----:B------:R-:W-:-:S04]  /*47b0*/  IMAD.WIDE.U32 R56, R19, 0x8, R2 ;  /* 0x0000000813387825 */ /* 0x000fc800078e0002 */
[----:B------:R-:W-:-:S05]  /*47c0*/  IMAD.WIDE.U32 R54, R65, 0x8, R4 ;  /* 0x0000000841367825 */ /* 0x000fca00078e0004 */
[----:B--2---:R2:W-:Y:S04]  /*47d0*/  STG.E.64 desc[UR8][R54.64], R26 ;  /* 0x0000001a36007986 */ /* 0x0045e8000c101b08 */
[----:B------:R-:W3:Y:S01]  /*47e0*/  LDG.E.64 R22, desc[UR8][R56.64] ;  /* 0x0000000838167981 */ /* 0x000ee2000c1e1b00 */
[----:B-1----:R-:W-:Y:S01]  /*47f0*/  IMAD.WIDE.U32 R42, R65, 0x8, R2 ;  /* 0x00000008412a7825 */ /* 0x002fe200078e0002 */
[----:B---3--:R-:W-:-:S07]  /*4800*/  DFMA R34, R6, R216, R22 ;  /* 0x000000d80622722b */ /* 0x008fce0000000016 */
[----:B------:R1:W-:Y:S04]  /*4810*/  STG.E.64 desc[UR8][R56.64], R34 ;  /* 0x0000002238007986 */ /* 0x0003e8000c101b08 */
[----:B------:R-:W3:Y:S01]  /*4820*/  LDG.E.64 R64, desc[UR8][R42.64] ;  /* 0x000000082a407981 */ /* 0x000ee2000c1e1b00 */
[----:B------:R-:W-:-:S05]  /*4830*/  IADD3 R23, PT, PT, R19, UR5, RZ ;  /* 0x0000000513177c10 */ /* 0x000fca000fffe0ff */
[----:B0-----:R-:W-:Y:S01]  /*4840*/  IMAD.WIDE.U32 R44, R23, 0x8, R4 ;  /* 0x00000008172c7825 */ /* 0x001fe200078e0004 */
[----:B---3--:R-:W-:-:S07]  /*4850*/  DFMA R64, R6, R216, R64 ;  /* 0x000000d80640722b */ /* 0x008fce0000000040 */
[----:B------:R0:W-:Y:S04]  /*4860*/  STG.E.64 desc[UR8][R42.64], R64 ;  /* 0x000000402a007986 */ /* 0x0001e8000c101b08 */
[----:B------:R-:W3:Y:S01]  /*4870*/  LDG.E.64 R44, desc[UR8][R44.64] ;  /* 0x000000082c2c7981 */ /* 0x000ee2000c1e1b00 */
[----:B------:R-:W-:Y:S01]  /*4880*/  IADD3 R69, PT, PT, R71, 0x2, RZ ;  /* 0x0000000247457810 */ /* 0x000fe20007ffe0ff */
[----:B--2---:R-:W-:-:S04]  /*4890*/  IMAD.WIDE.U32 R54, R23, 0x8, R2 ;  /* 0x0000000817367825 */ /* 0x004fc800078e0002 */
[----:B------:R-:W-:-:S05]  /*48a0*/  IMAD.WIDE.U32 R50, R69, 0x8, R4 ;  /* 0x0000000845327825 */ /* 0x000fca00078e0004 */
[----:B---3--:R2:W-:Y:S04]  /*48b0*/  STG.E.64 desc[UR8][R50.64], R44 ;  /* 0x0000002c32007986 */ /* 0x0085e8000c101b08 */
        /* <DEDUP_REMOVED lines=28> */
[----:B-1----:R-:W3:Y:S01]  /*4a80*/  LDG.E.64 R34, desc[UR8][R44.64] ;  /* 0x000000082c227981 */ /* 0x002ee2000c1e1b00 */
[----:B------:R-:W-:Y:S01]  /*4a90*/  IMAD.WIDE.U32 R60, R61, 0x8, R2 ;  /* 0x000000083d3c7825 */ /* 0x000fe200078e0002 */
        /* <DEDUP_REMOVED lines=17> */
[----:B0-----:R-:W-:-:S05]  /*4bb0*/  IADD3 R69, PT, PT, R11, 0x1, RZ ;  /* 0x000000010b457810 */ /* 0x001fca0007ffe0ff */
[----:B------:R-:W-:Y:S01]  /*4bc0*/  IMAD.WIDE.U32 R60, R69, 0x8, R4 ;  /* 0x00000008453c7825 */ /* 0x000fe200078e0004 */
[----:B---3--:R-:W-:-:S07]  /*4bd0*/  DFMA R64, R6, R66, R64 ;  /* 0x000000420640722b */ /* 0x008fce0000000040 */
[----:B------:R0:W-:Y:S04]  /*4be0*/  STG.E.64 desc[UR8][R50.64], R64 ;  /* 0x0000004032007986 */ /* 0x0001e8000c101b08 */
[----:B------:R-:W3:Y:S01]  /*4bf0*/  LDG.E.64 R60, desc[UR8][R60.64] ;  /* 0x000000083c3c7981 */ /* 0x000ee2000c1e1b00 */
[----:B------:R-:W-:Y:S01]  /*4c00*/  IADD3 R71, PT, PT, R71, UR5, RZ ;  /* 0x0000000547477c10 */ /* 0x000fe2000fffe0ff */
        /* <DEDUP_REMOVED lines=8> */
[----:B0-----:R-:W-:Y:S01]  /*4c90*/  IADD3 R51, PT, PT, R19, 0x1, RZ ;  /* 0x0000000113337810 */ /* 0x001fe20007ffe0ff */
[----:B---3--:R-:W-:-:S04]  /*4ca0*/  DFMA R66, R6, R40, R66 ;  /* 0x000000280642722b */ /* 0x008fc80000000042 */
[----:B------:R-:W-:-:S03]  /*4cb0*/  IMAD.WIDE.U32 R40, R51, 0x8, R4 ;  /* 0x0000000833287825 */ /* 0x000fc600078e0004 */
[----:B------:R0:W-:Y:S04]  /*4cc0*/  STG.E.64 desc[UR8][R56.64], R66 ;  /* 0x0000004238007986 */ /* 0x0001e8000c101b08 */
[----:B------:R-:W3:Y:S01]  /*4cd0*/  LDG.E.64 R40, desc[UR8][R40.64] ;  /* 0x0000000828287981 */ /* 0x000ee2000c1e1b00 */
[----:B--2---:R-:W-:Y:S01]  /*4ce0*/  IADD3 R61, PT, PT, R71, 0x1, RZ ;  /* 0x00000001473d7810 */ /* 0x004fe20007ffe0ff */
[----:B------:R-:W-:-:S04]  /*4cf0*/  IMAD.WIDE.U32 R50, R51, 0x8, R2 ;  /* 0x0000000833327825 */ /* 0x000fc800078e0002 */
[----:B------:R-:W-:-:S05]  /*4d00*/  IMAD.WIDE.U32 R42, R61, 0x8, R4 ;  /* 0x000000083d2a7825 */ /* 0x000fca00078e0004 */
[----:B---3--:R2:W-:Y:S04]  /*4d10*/  STG.E.64 desc[UR8][R42.64], R40 ;  /* 0x000000282a007986 */ /* 0x0085e8000c101b08 */
[----:B-1----:R-:W3:Y:S01]  /*4d20*/  LDG.E.64 R44, desc[UR8][R50.64] ;  /* 0x00000008322c7981 */ /* 0x002ee2000c1e1b00 */
[----:B------:R-:W-:Y:S01]  /*4d30*/  IMAD.WIDE.U32 R54, R61, 0x8, R2 ;  /* 0x000000083d367825 */ /* 0x000fe200078e0002 */
[----:B---3--:R-:W-:-:S07]  /*4d40*/  DFMA R44, R6, R58, R44 ;  /* 0x0000003a062c722b */ /* 0x008fce000000002c */
[----:B------:R1:W-:Y:S04]  /*4d50*/  STG.E.64 desc[UR8][R50.64], R44 ;  /* 0x0000002c32007986 */ /* 0x0003e8000c101b08 */
[----:B------:R-:W3:Y:S01]  /*4d60*/  LDG.E.64 R60, desc[UR8][R54.64] ;  /* 0x00000008363c7981 */ /* 0x000ee2000c1e1b00 */
[----:B------:R-:W-:-:S05]  /*4d70*/  IADD3 R65, PT, PT, R23, 0x1, RZ ;  /* 0x0000000117417810 */ /* 0x000fca0007ffe0ff */
        /* <DEDUP_REMOVED lines=144> */
[----:B------:R-:W-:Y:S01]  /*5680*/  IADD3 R71, PT, PT, R71, UR5, RZ ;  /* 0x0000000547477c10 */ /* 0x000fe2000fffe0ff */
[----:B------:R-:W-:-:S04]  /*5690*/  IMAD.WIDE.U32 R42, R43, 0x8, R2 ;  /* 0x000000082b2a7825 */ /* 0x000fc800078e0002 */
[----:B--2---:R-:W-:-:S05]  /*56a0*/  IMAD.WIDE.U32 R8, R71, 0x8, R4 ;  /* 0x0000000847087825 */ /* 0x004fca00078e0004 */
        /* <DEDUP_REMOVED lines=174> */
[----:B------:R-:W-:Y:S01]  /*6190*/  IADD3 R19, PT, PT, R19, 0x5, RZ ;  /* 0x0000000513137810 */ /* 0x000fe20007ffe0ff */
[----:B---3--:R-:W-:-:S04]  /*61a0*/  DFMA R36, R6, R16, R36 ;  /* 0x000000100624722b */ /* 0x008fc80000000024 */
[----:B------:R-:W-:-:S03]  /*61b0*/  IMAD.WIDE.U32 R16, R19, 0x8, R4 ;  /* 0x0000000813107825 */ /* 0x000fc600078e0004 */
[----:B------:R3:W-:Y:S04]  /*61c0*/  STG.E.64 desc[UR8][R30.64], R36 ;  /* 0x000000241e007986 */ /* 0x0007e8000c101b08 */
[----:B------:R-:W4:Y:S01]  /*61d0*/  LDG.E.64 R16, desc[UR8][R16.64] ;  /* 0x0000000810107981 */ /* 0x000f22000c1e1b00 */
[----:B0-----:R-:W-:Y:S01]  /*61e0*/  IADD3 R39, PT, PT, R71, 0x1, RZ ;  /* 0x0000000147277810 */ /* 0x001fe20007ffe0ff */
[----:B--2---:R-:W-:-:S04]  /*61f0*/  IMAD.WIDE.U32 R10, R19, 0x8, R2 ;  /* 0x00000008130a7825 */ /* 0x004fc800078e0002 */
[----:B------:R-:W-:-:S05]  /*6200*/  IMAD.WIDE.U32 R8, R39, 0x8, R4 ;  /* 0x0000000827087825 */ /* 0x000fca00078e0004 */
[----:B----4-:R0:W-:Y:S04]  /*6210*/  STG.E.64 desc[UR8][R8.64], R16 ;  /* 0x0000001008007986 */ /* 0x0101e8000c101b08 */
[----:B------:R-:W2:Y:S01]  /*6220*/  LDG.E.64 R18, desc[UR8][R10.64] ;  /* 0x000000080a127981 */ /* 0x000ea2000c1e1b00 */
[----:B-1----:R-:W-:Y:S01]  /*6230*/  IMAD.WIDE.U32 R20, R39, 0x8, R2 ;  /* 0x0000000827147825 */ /* 0x002fe200078e0002 */
[----:B--2---:R-:W-:-:S07]  /*6240*/  DFMA R18, R6, R94, R18 ;  /* 0x0000005e0612722b */ /* 0x004fce0000000012 */
[----:B------:R1:W-:Y:S04]  /*6250*/  STG.E.64 desc[UR8][R10.64], R18 ;  /* 0x000000120a007986 */ /* 0x0003e8000c101b08 */
[----:B------:R-:W2:Y:S01]  /*6260*/  LDG.E.64 R28, desc[UR8][R20.64] ;  /* 0x00000008141c7981 */ /* 0x000ea2000c1e1b00 */
[----:B---3--:R-:W-:-:S05]  /*6270*/  IADD3 R37, PT, PT, R23, 0x5, RZ ;  /* 0x0000000517257810 */ /* 0x008fca0007ffe0ff */
[----:B------:R-:W-:Y:S01]  /*6280*/  IMAD.WIDE.U32 R22, R37, 0x8, R4 ;  /* 0x0000000825167825 */ /* 0x000fe200078e0004 */
[----:B--2---:R-:W-:-:S07]  /*6290*/  DFMA R28, R6, R94, R28 ;  /* 0x0000005e061c722b */ /* 0x004fce000000001c */
[----:B------:R2:W-:Y:S04]  /*62a0*/  STG.E.64 desc[UR8][R20.64], R28 ;  /* 0x0000001c14007986 */ /* 0x0005e8000c101b08 */
[----:B------:R-:W3:Y:S01]  /*62b0*/  LDG.E.64 R22, desc[UR8][R22.64] ;  /* 0x0000000816167981 */ /* 0x000ee2000c1e1b00 */
[----:B------:R-:W-:Y:S01]  /*62c0*/  IADD3 R31, PT, PT, R71, 0x2, RZ ;  /* 0x00000002471f7810 */ /* 0x000fe20007ffe0ff */
[----:B0-----:R-:W-:-:S04]  /*62d0*/  IMAD.WIDE.U32 R16, R37, 0x8, R2 ;  /* 0x0000000825107825 */ /* 0x001fc800078e0002 */
[----:B------:R-:W-:-:S05]  /*62e0*/  IMAD.WIDE.U32 R8, R31, 0x8, R4 ;  /* 0x000000081f087825 */ /* 0x000fca00078e0004 */
[----:B---3--:R0:W-:Y:S04]  /*62f0*/  STG.E.64 desc[UR8][R8.64], R22 ;  /* 0x0000001608007986 */ /* 0x0081e8000c101b08 */
[----:B-1----:R-:W3:Y:S01]  /*6300*/  LDG.E.64 R10, desc[UR8][R16.64] ;  /* 0x00000008100a7981 */ /* 0x002ee2000c1e1b00 */
[----:B------:R-:W-:Y:S01]  /*6310*/  IMAD.WIDE.U32 R18, R31, 0x8, R2 ;  /* 0x000000081f127825 */ /* 0x000fe200078e0002 */
[----:B---3--:R-:W-:-:S07]  /*6320*/  DFMA R10, R6, R12, R10 ;  /* 0x0000000c060a722b */ /* 0x008fce000000000a */
[----:B------:R1:W-:Y:S04]  /*6330*/  STG.E.64 desc[UR8][R16.64], R10 ;  /* 0x0000000a10007986 */ /* 0x0003e8000c101b08 */
[----:B------:R-:W3:Y:S01]  /*6340*/  LDG.E.64 R30, desc[UR8][R18.64] ;  /* 0x00000008121e7981 */ /* 0x000ee2000c1e1b00 */
[----:B--2---:R-:W-:Y:S01]  /*6350*/  IADD3 R21, PT, PT, R27, 0x5, RZ ;  /* 0x000000051b157810 */ /* 0x004fe20007ffe0ff */
[----:B---3--:R-:W-:-:S04]  /*6360*/  DFMA R30, R6, R12, R30 ;  /* 0x0000000c061e722b */ /* 0x008fc8000000001e */
[----:B------:R-:W-:-:S03]  /*6370*/  IMAD.WIDE.U32 R12, R21, 0x8, R4 ;  /* 0x00000008150c7825 */ /* 0x000fc600078e0004 */
[----:B------:R2:W-:Y:S04]  /*6380*/  STG.E.64 desc[UR8][R18.64], R30 ;  /* 0x0000001e12007986 */ /* 0x0005e8000c101b08 */
[----:B------:R-:W3:Y:S01]  /*6390*/  LDG.E.64 R12, desc[UR8][R12.64] ;  /* 0x000000080c0c7981 */ /* 0x000ee2000c1e1b00 */
[----:B0-----:R-:W-:Y:S01]  /*63a0*/  IADD3 R23, PT, PT, R71, 0x3, RZ ;  /* 0x0000000347177810 */ /* 0x001fe20007ffe0ff */
        /* <DEDUP_REMOVED lines=13> */
[----:B--2---:R-:W-:Y:S01]  /*6480*/  IADD3 R19, PT, PT, R71, 0x4, RZ ;  /* 0x0000000447137810 */ /* 0x004fe20007ffe0ff */
[----:B0-----:R-:W-:-:S04]  /*6490*/  IMAD.WIDE.U32 R12, R25, 0x8, R2 ;  /* 0x00000008190c7825 */ /* 0x001fc800078e0002 */
[----:B------:R-:W-:-:S05]  /*64a0*/  IMAD.WIDE.U32 R8, R19, 0x8, R4 ;  /* 0x0000000813087825 */ /* 0x000fca00078e0004 */
[----:B----4-:R0:W-:Y:S04]  /*64b0*/  STG.E.64 desc[UR8][R8.64], R14 ;  /* 0x0000000e08007986 */ /* 0x0101e8000c101b08 */
[----:B-1----:R-:W2:Y:S01]  /*64c0*/  LDG.E.64 R10, desc[UR8][R12.64] ;  /* 0x000000080c0a7981 */ /* 0x002ea2000c1e1b00 */
[----:B------:R-:W-:Y:S01]  /*64d0*/  IMAD.WIDE.U32 R18, R19, 0x8, R2 ;  /* 0x0000000813127825 */ /* 0x000fe200078e0002 */
[----:B--2---:R-:W-:-:S07]  /*64e0*/  DFMA R10, R6, R92, R10 ;  /* 0x0000005c060a722b */ /* 0x004fce000000000a */
[----:B------:R1:W-:Y:S04]  /*64f0*/  STG.E.64 desc[UR8][R12.64], R10 ;  /* 0x0000000a0c007986 */ /* 0x0003e8000c101b08 */
[----:B------:R-:W2:Y:S01]  /*6500*/  LDG.E.64 R20, desc[UR8][R18.64] ;  /* 0x0000000812147981 */ /* 0x000ea2000c1e1b00 */
[----:B------:R-:W-:-:S05]  /*6510*/  IADD3 R35, PT, PT, R35, 0x5, RZ ;  /* 0x0000000523237810 */ /* 0x000fca0007ffe0ff */
[----:B---3--:R-:W-:Y:S01]  /*6520*/  IMAD.WIDE.U32 R16, R35, 0x8, R4 ;  /* 0x0000000823107825 */ /* 0x008fe200078e0004 */
[----:B--2---:R-:W-:-:S07]  /*6530*/  DFMA R20, R6, R92, R20 ;  /* 0x0000005c0614722b */ /* 0x004fce0000000014 */
[----:B------:R-:W-:Y:S04]  /*6540*/  STG.E.64 desc[UR8][R18.64], R20 ;  /* 0x0000001412007986 */ /* 0x000fe8000c101b08 */
[----:B------:R-:W2:Y:S01]  /*6550*/  LDG.E.64 R16, desc[UR8][R16.64] ;  /* 0x0000000810107981 */ /* 0x000ea2000c1e1b00 */
[----:B------:R-:W-:Y:S01]  /*6560*/  IADD3 R71, PT, PT, R71, 0x5, RZ ;  /* 0x0000000547477810 */ /* 0x000fe20007ffe0ff */
[----:B0-----:R-:W-:-:S04]  /*6570*/  IMAD.WIDE.U32 R8, R35, 0x8, R2 ;  /* 0x0000000823087825 */ /* 0x001fc800078e0002 */
[----:B------:R-:W-:-:S05]  /*6580*/  IMAD.WIDE.U32 R4, R71, 0x8, R4 ;  /* 0x0000000847047825 */ /* 0x000fca00078e0004 */
[----:B--2---:R-:W-:Y:S04]  /*6590*/  STG.E.64 desc[UR8][R4.64], R16 ;  /* 0x0000001004007986 */ /* 0x004fe8000c101b08 */
[----:B-1----:R-:W2:Y:S01]  /*65a0*/  LDG.E.64 R10, desc[UR8][R8.64] ;  /* 0x00000008080a7981 */ /* 0x002ea2000c1e1b00 */
[----:B------:R-:W-:Y:S01]  /*65b0*/  IMAD.WIDE.U32 R2, R71, 0x8, R2 ;  /* 0x0000000847027825 */ /* 0x000fe200078e0002 */
[----:B--2---:R-:W-:-:S07]  /*65c0*/  DFMA R10, R6, R32, R10 ;  /* 0x00000020060a722b */ /* 0x004fce000000000a */
[----:B------:R-:W-:Y:S04]  /*65d0*/  STG.E.64 desc[UR8][R8.64], R10 ;  /* 0x0000000a08007986 */ /* 0x000fe8000c101b08 */
[----:B------:R-:W2:Y:S02]  /*65e0*/  LDG.E.64 R12, desc[UR8][R2.64] ;  /* 0x00000008020c7981 */ /* 0x000ea4000c1e1b00 */
[----:B--2---:R-:W-:-:S07]  /*65f0*/  DFMA R12, R6, R32, R12 ;  /* 0x00000020060c722b */ /* 0x004fce000000000c */
[----:B------:R-:W-:Y:S01]  /*6600*/  STG.E.64 desc[UR8][R2.64], R12 ;  /* 0x0000000c02007986 */ /* 0x000fe2000c101b08 */
[----:B------:R-:W-:Y:S05]  /*6610*/  EXIT ;  /* 0x000000000000794d */ /* 0x000fea0003800000 */
.L_x_4:
[----:B------:R-:W-:-:S00]  /*6620*/  BRA `(.L_x_4) ;  /* 0xfffffffc00fc7947 */ /* 0x000fc0000383ffff */
[----:B------:R-:W-:-:S00]  /*6630*/  NOP ;  /* 0x0000000000007918 */ /* 0x000fc00000000000 */
        /* <DEDUP_REMOVED lines=12> */
.L_x_48:


//--------------------- .text._Z23nuc_attr_GPU_kernel_2_1PKjPKdS2_S2_S2_S2_S2_S2_S2_S2_jS2_S2_S2_S0_S0_jjPd --------------------------
	.section	.text._Z23nuc_attr_GPU_kernel_2_1PKjPKdS2_S2_S2_S2_S2_S2_S2_S2_jS2_S2_S2_S0_S0_jjPd,"ax",@progbits
	.align	128
        .global         _Z23nuc_attr_GPU_kernel_2_1PKjPKdS2_S2_S2_S2_S2_S2_S2_S2_jS2_S2_S2_S0_S0_jjPd
        .type           _Z23nuc_attr_GPU_kernel_2_1PKjPKdS2_S2_S2_S2_S2_S2_S2_S2_jS2_S2_S2_S0_S0_jjPd,@function
        .size           _Z23nuc_attr_GPU_kernel_2_1PKjPKdS2_S2_S2_S2_S2_S2_S2_S2_jS2_S2_S2_S0_S0_jjPd,(.L_x_47 - _Z23nuc_attr_GPU_kernel_2_1PKjPKdS2_S2_S2_S2_S2_S2_S2_S2_jS2_S2_S2_S0_S0_jjPd)
        .other          _Z23nuc_attr_GPU_kernel_2_1PKjPKdS2_S2_S2_S2_S2_S2_S2_S2_jS2_S2_S2_S0_S0_jjPd,@"STO_CUDA_ENTRY STV_DEFAULT"
_Z23nuc_attr_GPU_kernel_2_1PKjPKdS2_S2_S2_S2_S2_S2_S2_S2_jS2_S2_S2_S0_S0_jjPd:
.text._Z23nuc_attr_GPU_kernel_2_1PKjPKdS2_S2_S2_S2_S2_S2_S2_S2_jS2_S2_S2_S0_S0_jjPd:
[----:B------:R-:W-:Y:S01]  /*0000*/  LDC R1, c[0x0][0x37c] ;  /* 0x0000df00ff017b82 */ /* 0x000fe20000000800 */
[----:B------:R-:W0:Y:S07]  /*0010*/  S2R R94, SR_TID.X ;  /* 0x00000000005e7919 */ /* 0x000e2e0000002100 */
[----:B------:R-:W0:Y:S01]  /*0020*/  S2UR UR6, SR_CTAID.X ;  /* 0x00000000000679c3 */ /* 0x000e220000002500 */
[----:B------:R-:W1:Y:S01]  /*0030*/  LDCU UR7, c[0x0][0x400] ;  /* 0x00008000ff0777ac */ /* 0x000e620008000800 */
[----:B------:R-:W-:-:S06]  /*0040*/  UMOV UR4, 0x400 ;  /* 0x0000040000047882 */ /* 0x000fcc0000000000 */
[----:B------:R-:W0:Y:S08]  /*0050*/  LDC R3, c[0x0][0x360] ;  /* 0x0000d800ff037b82 */ /* 0x000e300000000800 */
[----:B------:R-:W2:Y:S01]  /*0060*/  S2UR UR5, SR_CgaCtaId ;  /* 0x00000000000579c3 */ /* 0x000ea20000008800 */
[----:B0-----:R-:W-:-:S05]  /*0070*/  IMAD R0, R3, UR6, R94 ;  /* 0x0000000603007c24 */ /* 0x001fca000f8e025e */
[----:B-1----:R-:W-:Y:S01]  /*0080*/  ISETP.GE.U32.AND P0, PT, R0, UR7, PT ;  /* 0x0000000700007c0c */ /* 0x002fe2000bf06070 */
[----:B--2---:R-:W-:-:S06]  /*0090*/  ULEA UR4, UR5, UR4, 0x18 ;  /* 0x0000000405047291 */ /* 0x004fcc000f8ec0ff */
[----:B------:R-:W-:-:S05]  /*00a0*/  LEA R94, R94, UR4, 0x3 ;  /* 0x000000045e5e7c11 */ /* 0x000fca000f8e18ff */
[----:B------:R0:W-:Y:S04]  /*00b0*/  STS.64 [R94], RZ ;  /* 0x000000ff5e007388 */ /* 0x0001e80000000a00 */
        /* <DEDUP_REMOVED lines=18> */
[----:B------:R-:W1:Y:S01]  /*01e0*/  LDC.64 R2, c[0x0][0x380] ;  /* 0x0000e000ff027b82 */ /* 0x000e620000000a00 */
[----:B------:R-:W2:Y:S07]  /*01f0*/  LDCU.64 UR4, c[0x0][0x358] ;  /* 0x00006b00ff0477ac */ /* 0x000eae0008000a00 */
[----:B------:R-:W3:Y:S08]  /*0200*/  LDC.64 R4, c[0x0][0x3a0] ;  /* 0x0000e800ff047b82 */ /* 0x000ef00000000a00 */
[----:B------:R-:W4:Y:S08]  /*0210*/  LDC.64 R6, c[0x0][0x3a8] ;  /* 0x0000ea00ff067b82 */ /* 0x000f300000000a00 */
[----:B------:R-:W0:Y:S01]  /*0220*/  LDC.64 R8, c[0x0][0x3b0] ;  /* 0x0000ec00ff087b82 */ /* 0x000e220000000a00 */
[----:B-1----:R-:W-:-:S05]  /*0230*/  IMAD.WIDE.U32 R2, R0, 0x4, R2 ;  /* 0x0000000400027825 */ /* 0x002fca00078e0002 */
[----:B--2---:R-:W2:Y:S01]  /*0240*/  LDG.E.CONSTANT R95, desc[UR4][R2.64] ;  /* 0x00000004025f7981 */ /* 0x004ea2000c1e9900 */
[C---:B---3--:R-:W-:Y:S01]  /*0250*/  IMAD.WIDE.U32 R4, R0.reuse, 0x8, R4 ;  /* 0x0000000800047825 */ /* 0x048fe200078e0004 */
[----:B------:R-:W1:Y:S05]  /*0260*/  LDC.64 R10, c[0x0][0x3f0] ;  /* 0x0000fc00ff0a7b82 */ /* 0x000e6a0000000a00 */
[----:B------:R-:W5:Y:S01]  /*0270*/  LDG.E.64.CONSTANT R4, desc[UR4][R4.64] ;  /* 0x0000000404047981 */ /* 0x000f62000c1e9b00 */
[C---:B----4-:R-:W-:Y:S02]  /*0280*/  IMAD.WIDE.U32 R6, R0.reuse, 0x8, R6 ;  /* 0x0000000800067825 */ /* 0x050fe400078e0006 */
[----:B------:R-:W3:Y:S04]  /*0290*/  LDC.64 R18, c[0x0][0x3f8] ;  /* 0x0000fe00ff127b82 */ /* 0x000ee80000000a00 */
[----:B------:R-:W5:Y:S01]  /*02a0*/  LDG.E.64.CONSTANT R6, desc[UR4][R6.64] ;  /* 0x0000000406067981 */ /* 0x000f62000c1e9b00 */
[----:B0-----:R-:W-:-:S06]  /*02b0*/  IMAD.WIDE.U32 R8, R0, 0x8, R8 ;  /* 0x0000000800087825 */ /* 0x001fcc00078e0008 */
[----:B------:R-:W5:Y:S01]  /*02c0*/  LDG.E.64.CONSTANT R8, desc[UR4][R8.64] ;  /* 0x0000000408087981 */ /* 0x000f62000c1e9b00 */
[C---:B-1----:R-:W-:Y:S01]  /*02d0*/  IMAD.WIDE.U32 R10, R0.reuse, 0x4, R10 ;  /* 0x00000004000a7825 */ /* 0x042fe200078e000a */
[----:B------:R-:W-:Y:S01]  /*02e0*/  BSSY.RECONVERGENT B0, `(.L_x_5) ;  /* 0x00001d0000007945 */ /* 0x000fe20003800200 */
[----:B------:R-:W-:Y:S02]  /*02f0*/  CS2R R14, SRZ ;  /* 0x00000000000e7805 */ /* 0x000fe4000001ff00 */
[----:B------:R-:W-:Y:S02]  /*0300*/  CS2R R16, SRZ ;  /* 0x0000000000107805 */ /* 0x000fe4000001ff00 */
[----:B------:R-:W-:Y:S01]  /*0310*/  CS2R R22, SRZ ;  /* 0x0000000000167805 */ /* 0x000fe2000001ff00 */
[----:B------:R0:W5:Y:S01]  /*0320*/  LDG.E.CONSTANT R96, desc[UR4][R10.64] ;  /* 0x000000040a607981 */ /* 0x000162000c1e9900 */
[----:B---3--:R-:W-:Y:S01]  /*0330*/  IMAD.WIDE.U32 R18, R0, 0x4, R18 ;  /* 0x0000000400127825 */ /* 0x008fe200078e0012 */
[----:B------:R-:W-:-:S02]  /*0340*/  CS2R R26, SRZ ;  /* 0x00000000001a7805 */ /* 0x000fc4000001ff00 */
[----:B------:R-:W-:Y:S02]  /*0350*/  CS2R R12, SRZ ;  /* 0x00000000000c7805 */ /* 0x000fe4000001ff00 */
[----:B------:R-:W-:Y:S02]  /*0360*/  CS2R R28, SRZ ;  /* 0x00000000001c7805 */ /* 0x000fe4000001ff00 */
[----:B------:R-:W-:Y:S01]  /*0370*/  CS2R R24, SRZ ;  /* 0x0000000000187805 */ /* 0x000fe2000001ff00 */
[----:B------:R1:W5:Y:S01]  /*0380*/  LDG.E.CONSTANT R97, desc[UR4][R18.64] ;  /* 0x0000000412617981 */ /* 0x000362000c1e9900 */
[----:B------:R-:W-:Y:S02]  /*0390*/  CS2R R20, SRZ ;  /* 0x0000000000147805 */ /* 0x000fe4000001ff00 */
[----:B0-----:R-:W-:Y:S02]  /*03a0*/  CS2R R10, SRZ ;  /* 0x00000000000a7805 */ /* 0x001fe4000001ff00 */
[----:B------:R-:W-:-:S02]  /*03b0*/  CS2R R32, SRZ ;  /* 0x0000000000207805 */ /* 0x000fc4000001ff00 */
[----:B------:R-:W-:Y:S02]  /*03c0*/  CS2R R34, SRZ ;  /* 0x0000000000227805 */ /* 0x000fe4000001ff00 */
[----:B------:R-:W-:Y:S02]  /*03d0*/  CS2R R38, SRZ ;  /* 0x0000000000267805 */ /* 0x000fe4000001ff00 */
[----:B------:R-:W-:Y:S02]  /*03e0*/  CS2R R36, SRZ ;  /* 0x0000000000247805 */ /* 0x000fe4000001ff00 */
[----:B------:R-:W-:Y:S02]  /*03f0*/  CS2R R56, SRZ ;  /* 0x0000000000387805 */ /* 0x000fe4000001ff00 */
[----:B------:R-:W-:Y:S02]  /*0400*/  CS2R R30, SRZ ;  /* 0x00000000001e7805 */ /* 0x000fe4000001ff00 */
[----:B-1----:R-:W-:-:S02]  /*0410*/  CS2R R18, SRZ ;  /* 0x0000000000127805 */ /* 0x002fc4000001ff00 */
[----:B--2---:R-:W-:-:S13]  /*0420*/  ISETP.NE.AND P0, PT, R95, RZ, PT ;  /* 0x000000ff5f00720c */ /* 0x004fda0003f05270 */
[----:B------:R-:W-:Y:S05]  /*0430*/  @!P0 BRA `(.L_x_6) ;  /* 0x0000001800e88947 */ /* 0x000fea0003800000 */
[----:B------:R-:W0:Y:S01]  /*0440*/  LDCU UR12, c[0x0][0x3d0] ;  /* 0x00007a00ff0c77ac */ /* 0x000e220008000800 */
[----:B------:R-:W-:Y:S01]  /*0450*/  IMAD.SHL.U32 R40, R0, 0x8, RZ ;  /* 0x0000000800287824 */ /* 0x000fe200078e00ff */
[----:B------:R-:W-:Y:S01]  /*0460*/  SHF.R.U32.HI R2, RZ, 0x1d, R0 ;  /* 0x0000001dff027819 */ /* 0x000fe20000011600 */
[----:B------:R-:W1:Y:S01]  /*0470*/  LDCU.128 UR8, c[0x0][0x390] ;  /* 0x00007200ff0877ac */ /* 0x000e620008000c00 */
[----:B------:R-:W2:Y:S01]  /*0480*/  LDCU.64 UR6, c[0x0][0x388] ;  /* 0x00007100ff0677ac */ /* 0x000ea20008000a00 */
[----:B0-----:R-:W-:Y:S01]  /*0490*/  UISETP.NE.AND UP0, UPT, UR12, URZ, UPT ;  /* 0x000000ff0c00728c */ /* 0x001fe2000bf05270 */
[C---:B-1----:R-:W-:Y:S02]  /*04a0*/  IADD3 R42, P1, PT, R40.reuse, UR8, RZ ;  /* 0x00000008282a7c10 */ /* 0x042fe4000ff3e0ff */
[C---:B------:R-:W-:Y:S02]  /*04b0*/  IADD3 R44, P2, PT, R40.reuse, UR10, RZ ;  /* 0x0000000a282c7c10 */ /* 0x040fe4000ff5e0ff */
[----:B--2---:R-:W-:-:S02]  /*04c0*/  IADD3 R40, P0, PT, R40, UR6, RZ ;  /* 0x0000000628287c10 */ /* 0x004fc4000ff1e0ff */
[C---:B------:R-:W-:Y:S02]  /*04d0*/  IADD3.X R43, PT, PT, R2.reuse, UR9, RZ, P1, !PT ;  /* 0x00000009022b7c10 */ /* 0x040fe40008ffe4ff */
[C---:B------:R-:W-:Y:S02]  /*04e0*/  IADD3.X R45, PT, PT, R2.reuse, UR11, RZ, P2, !PT ;  /* 0x0000000b022d7c10 */ /* 0x040fe400097fe4ff */
[----:B------:R-:W-:Y:S01]  /*04f0*/  IADD3.X R41, PT, PT, R2, UR7, RZ, P0, !PT ;  /* 0x0000000702297c10 */ /* 0x000fe200087fe4ff */
[----:B------:R-:W-:Y:S06]  /*0500*/  BRA.U !UP0, `(.L_x_6) ;  /* 0x0000001908b47547 */ /* 0x000fec000b800000 */
[----:B------:R-:W5:Y:S04]  /*0510*/  LDG.E.64.CONSTANT R40, desc[UR4][R40.64] ;  /* 0x0000000428287981 */ /* 0x000f68000c1e9b00 */
[----:B------:R-:W5:Y:S04]  /*0520*/  LDG.E.64.CONSTANT R42, desc[UR4][R42.64] ;  /* 0x000000042a2a7981 */ /* 0x000f68000c1e9b00 */
[----:B------:R-:W5:Y:S01]  /*0530*/  LDG.E.64.CONSTANT R44, desc[UR4][R44.64] ;  /* 0x000000042c2c7981 */ /* 0x000f62000c1e9b00 */
[----:B------:R-:W-:Y:S01]  /*0540*/  IMAD.MOV.U32 R98, RZ, RZ, RZ ;  /* 0x000000ffff627224 */ /* 0x000fe200078e00ff */
        /* <DEDUP_REMOVED lines=15> */
[----:B------:R-:W-:-:S07]  /*0640*/  CS2R R14, SRZ ;  /* 0x00000000000e7805 */ /* 0x000fce000001ff00 */
.L_x_30:
[----:B------:R-:W0:Y:S01]  /*0650*/  LDC.64 R46, c[0x0][0x3e8] ;  /* 0x0000fa00ff2e7b82 */ /* 0x000e220000000a00 */
[----:B------:R-:W1:Y:S07]  /*0660*/  LDCU UR6, c[0x0][0x400] ;  /* 0x00008000ff0677ac */ /* 0x000e6e0008000800 */
[----:B------:R-:W2:Y:S08]  /*0670*/  LDC.64 R58, c[0x0][0x3e0] ;  /* 0x0000f800ff3a7b82 */ /* 0x000eb00000000a00 */
[----:B------:R-:W3:Y:S01]  /*0680*/  LDC.64 R48, c[0x0][0x3c8] ;  /* 0x0000f200ff307b82 */ /* 0x000ee20000000a00 */
[----:B-1----:R-:W-:-:S04]  /*0690*/  IMAD R51, R98, UR6, R0 ;  /* 0x0000000662337c24 */ /* 0x002fc8000f8e0200 */
[----:B0-----:R-:W-:-:S03]  /*06a0*/  IMAD.WIDE.U32 R46, R51, 0x8, R46 ;  /* 0x00000008332e7825 */ /* 0x001fc600078e002e */
[----:B------:R-:W0:Y:S03]  /*06b0*/  LDC.64 R54, c[0x0][0x3b8] ;  /* 0x0000ee00ff367b82 */ /* 0x000e260000000a00 */
[----:B------:R-:W4:Y:S01]  /*06c0*/  LDG.E.64.CONSTANT R46, desc[UR4][R46.64] ;  /* 0x000000042e2e7981 */ /* 0x000f22000c1e9b00 */
[----:B------:R-:W-:Y:S02]  /*06d0*/  IMAD R52, R95, UR6, R51 ;  /* 0x000000065f347c24 */ /* 0x000fe4000f8e0233 */
[----:B--2---:R-:W-:-:S04]  /*06e0*/  IMAD.WIDE.U32 R58, R51, 0x8, R58 ;  /* 0x00000008333a7825 */ /* 0x004fc800078e003a */
[----:B------:R-:W-:Y:S02]  /*06f0*/  IMAD R3, R95, UR6, R52 ;  /* 0x000000065f037c24 */ /* 0x000fe4000f8e0234 */
[----:B-----5:R-:W5:Y:S01]  /*0700*/  LDG.E.64.CONSTANT R58, desc[UR4][R58.64] ;  /* 0x000000043a3a7981 */ /* 0x020f62000c1e9b00 */
[----:B---3--:R-:W-:-:S06]  /*0710*/  IMAD.WIDE.U32 R48, R51, 0x8, R48 ;  /* 0x0000000833307825 */ /* 0x008fcc00078e0030 */
[----:B------:R-:W5:Y:S01]  /*0720*/  LDG.E.64.CONSTANT R48, desc[UR4][R48.64] ;  /* 0x0000000430307981 */ /* 0x000f62000c1e9b00 */
[----:B0-----:R-:W-:-:S04]  /*0730*/  IMAD.WIDE.U32 R50, R51, 0x8, R54 ;  /* 0x0000000833327825 */ /* 0x001fc800078e0036 */
[--C-:B------:R-:W-:Y:S02]  /*0740*/  IMAD.WIDE.U32 R52, R52, 0x8, R54.reuse ;  /* 0x0000000834347825 */ /* 0x100fe400078e0036 */
[----:B------:R-:W5:Y:S02]  /*0750*/  LDG.E.64.CONSTANT R50, desc[UR4][R50.64] ;  /* 0x0000000432327981 */ /* 0x000f64000c1e9b00 */
[----:B------:R-:W-:Y:S02]  /*0760*/  IMAD.WIDE.U32 R54, R3, 0x8, R54 ;  /* 0x0000000803367825 */ /* 0x000fe400078e0036 */
[----:B------:R-:W5:Y:S04]  /*0770*/  LDG.E.64.CONSTANT R52, desc[UR4][R52.64] ;  /* 0x0000000434347981 */ /* 0x000f68000c1e9b00 */
[----:B------:R-:W5:Y:S01]  /*0780*/  LDG.E.64.CONSTANT R54, desc[UR4][R54.64] ;  /* 0x0000000436367981 */ /* 0x000f62000c1e9b00 */
[----:B------:R-:W-:Y:S01]  /*0790*/  IMAD.MOV.U32 R2, RZ, RZ, 0x1 ;  /* 0x00000001ff027424 */ /* 0x000fe200078e00ff */
[----:B------:R-:W-:Y:S01]  /*07a0*/  IADD3 R98, PT, PT, R98, 0x1, RZ ;  /* 0x0000000162627810 */ /* 0x000fe20007ffe0ff */
[----:B------:R-:W-:Y:S03]  /*07b0*/  BSSY.RECONVERGENT B1, `(.L_x_7) ;  /* 0x0000014000017945 */ /* 0x000fe60003800200 */
[----:B------:R-:W-:Y:S01]  /*07c0*/  ISETP.NE.AND P1, PT, R98, R95, PT ;  /* 0x0000005f6200720c */ /* 0x000fe20003f25270 */
[----:B----4-:R-:W0:Y:S02]  /*07d0*/  MUFU.RCP64H R3, R47 ;  /* 0x0000002f00037308 */ /* 0x010e240000001800 */
[----:B0-----:R-:W-:-:S08]  /*07e0*/  DFMA R60, -R46, R2, 1 ;  /* 0x3ff000002e3c742b */ /* 0x001fd00000000102 */
[----:B------:R-:W-:-:S08]  /*07f0*/  DFMA R60, R60, R60, R60 ;  /* 0x0000003c3c3c722b */ /* 0x000fd0000000003c */
[----:B------:R-:W-:-:S08]  /*0800*/  DFMA R60, R2, R60, R2 ;  /* 0x0000003c023c722b */ /* 0x000fd00000000002 */
[----:B------:R-:W-:-:S08]  /*0810*/  DFMA R2, -R46, R60, 1 ;  /* 0x3ff000002e02742b */ /* 0x000fd0000000013c */
[----:B------:R-:W-:-:S08]  /*0820*/  DFMA R2, R60, R2, R60 ;  /* 0x000000023c02722b */ /* 0x000fd0000000003c */
[----:B------:R-:W-:-:S08]  /*0830*/  DMUL R60, R2, 0.5 ;  /* 0x3fe00000023c7828 */ /* 0x000fd00000000000 */
[----:B------:R-:W-:-:S08]  /*0840*/  DFMA R62, -R46, R60, 0.5 ;  /* 0x3fe000002e3e742b */ /* 0x000fd0000000013c */
[----:B------:R-:W-:-:S10]  /*0850*/  DFMA R2, R2, R62, R60 ;  /* 0x0000003e0202722b */ /* 0x000fd4000000003c */
[----:B------:R-:W-:-:S05]  /*0860*/  FFMA R60, RZ, R47, R3 ;  /* 0x0000002fff3c7223 */ /* 0x000fca0000000003 */
[----:B------:R-:W-:-:S13]  /*0870*/  FSETP.GT.AND P0, PT, |R60|, 1.469367938527859385e-39, PT ;  /* 0x001000003c00780b */ /* 0x000fda0003f04200 */
[----:B------:R-:W-:Y:S05]  /*0880*/  @P0 BRA `(.L_x_8) ;  /* 0x0000000000180947 */ /* 0x000fea0003800000 */
[----:B------:R-:W-:Y:S01]  /*0890*/  IMAD.MOV.U32 R86, RZ, RZ, RZ ;  /* 0x000000ffff567224 */ /* 0x000fe200078e00ff */
[----:B------:R-:W-:Y:S01]  /*08a0*/  MOV R85, R47 ;  /* 0x0000002f00557202 */ /* 0x000fe20000000f00 */
[----:B------:R-:W-:Y:S01]  /*08b0*/  IMAD.MOV.U32 R87, RZ, RZ, 0x3fe00000 ;  /* 0x3fe00000ff577424 */ /* 0x000fe200078e00ff */
[----:B------:R-:W-:Y:S01]  /*08c0*/  MOV R90, 0x8f0 ;  /* 0x000008f0005a7802 */ /* 0x000fe20000000f00 */
[----:B------:R-:W-:-:S07]  /*08d0*/  IMAD.MOV.U32 R84, RZ, RZ, R46 ;  /* 0x000000ffff547224 */ /* 0x000fce00078e002e */
[----:B-----5:R-:W-:Y:S05]  /*08e0*/  CALL.REL.NOINC `($__internal_1_$__cuda_sm20_div_rn_f64_full) ;  /* 0x0000002400d87944 */ /* 0x020fea0003c00000 */
.L_x_8:
[----:B------:R-:W-:Y:S05]  /*08f0*/  BSYNC.RECONVERGENT B1 ;  /* 0x0000000000017941 */ /* 0x000fea0003800200 */
.L_x_7:
[----:B------:R-:W0:Y:S01]  /*0900*/  MUFU.RSQ64H R61, R3 ;  /* 0x00000003003d7308 */ /* 0x000e220000001c00 */
[----:B------:R-:W-:Y:S01]  /*0910*/  VIADD R60, R3, 0xfcb00000 ;  /* 0xfcb00000033c7836 */ /* 0x000fe20000000000 */
[----:B------:R-:W-:Y:S01]  /*0920*/  BSSY.RECONVERGENT B1, `(.L_x_9) ;  /* 0x000001c000017945 */ /* 0x000fe20003800200 */
[----:B------:R-:W-:Y:S02]  /*0930*/  IMAD.MOV.U32 R64, RZ, RZ, 0x0 ;  /* 0x00000000ff407424 */ /* 0x000fe400078e00ff */
[----:B------:R-:W-:Y:S01]  /*0940*/  IMAD.MOV.U32 R65, RZ, RZ, 0x3fd80000 ;  /* 0x3fd80000ff417424 */ /* 0x000fe200078e00ff */
[----:B------:R-:W-:Y:S01]  /*0950*/  ISETP.GE.U32.AND P0, PT, R60, 0x7ca00000, PT ;  /* 0x7ca000003c00780c */ /* 0x000fe20003f06070 */
[----:B0-----:R-:W-:-:S08]  /*0960*/  DMUL R62, R60, R60 ;  /* 0x0000003c3c3e7228 */ /* 0x001fd00000000000 */
[----:B------:R-:W-:-:S08]  /*0970*/  DFMA R62, -R62, R2, 1 ;  /* 0x3ff000003e3e742b */ /* 0x000fd00000000102 */
[----:B------:R-:W-:Y:S02]  /*0980*/  DFMA R64, R62, R64, 0.5 ;  /* 0x3fe000003e40742b */ /* 0x000fe40000000040 */
[----:B------:R-:W-:-:S08]  /*0990*/  DMUL R62, R60, R62 ;  /* 0x0000003e3c3e7228 */ /* 0x000fd00000000000 */
[----:B------:R-:W-:-:S08]  /*09a0*/  DFMA R66, R64, R62, R60 ;  /* 0x0000003e4042722b */ /* 0x000fd0000000003c */
[----:B------:R-:W-:Y:S02]  /*09b0*/  DMUL R68, R66, R2 ;  /* 0x0000000242447228 */ /* 0x000fe40000000000 */
[----:B------:R-:W-:Y:S01]  /*09c0*/  IADD3 R65, PT, PT, R67, -0x100000, RZ ;  /* 0xfff0000043417810 */ /* 0x000fe20007ffe0ff */
[----:B------:R-:W-:-:S05]  /*09d0*/  IMAD.MOV.U32 R64, RZ, RZ, R66 ;  /* 0x000000ffff407224 */ /* 0x000fca00078e0042 */
[----:B------:R-:W-:-:S08]  /*09e0*/  DFMA R70, R68, -R68, R2 ;  /* 0x800000444446722b */ /* 0x000fd00000000002 */
[----:B------:R-:W-:Y:S01]  /*09f0*/  DFMA R62, R70, R64, R68 ;  /* 0x00000040463e722b */ /* 0x000fe20000000044 */
[----:B------:R-:W-:Y:S10]  /*0a00*/  @!P0 BRA `(.L_x_10) ;  /* 0x0000000000348947 */ /* 0x000ff40003800000 */
[----:B------:R-:W-:Y:S01]  /*0a10*/  IMAD.MOV.U32 R82, RZ, RZ, R66 ;  /* 0x000000ffff527224 */ /* 0x000fe200078e0042 */
[----:B------:R-:W-:Y:S01]  /*0a20*/  MOV R81, R3 ;  /* 0x0000000300517202 */ /* 0x000fe20000000f00 */
[----:B------:R-:W-:Y:S01]  /*0a30*/  IMAD.MOV.U32 R80, RZ, RZ, R2 ;  /* 0x000000ffff507224 */ /* 0x000fe200078e0002 */
[----:B------:R-:W-:Y:S01]  /*0a40*/  MOV R85, R69 ;  /* 0x0000004500557202 */ /* 0x000fe20000000f00 */
[----:B------:R-:W-:Y:S01]  /*0a50*/  IMAD.MOV.U32 R86, RZ, RZ, R70 ;  /* 0x000000ffff567224 */ /* 0x000fe200078e0046 */
[----:B------:R-:W-:Y:S01]  /*0a60*/  MOV R76, 0xac0 ;  /* 0x00000ac0004c7802 */ /* 0x000fe20000000f00 */
[----:B------:R-:W-:Y:S02]  /*0a70*/  IMAD.MOV.U32 R87, RZ, RZ, R71 ;  /* 0x000000ffff577224 */ /* 0x000fe400078e0047 */
[----:B------:R-:W-:Y:S02]  /*0a80*/  IMAD.MOV.U32 R84, RZ, RZ, R68 ;  /* 0x000000ffff547224 */ /* 0x000fe400078e0044 */
[----:B------:R-:W-:-:S02]  /*0a90*/  IMAD.MOV.U32 R78, RZ, RZ, R60 ;  /* 0x000000ffff4e7224 */ /* 0x000fc400078e003c */
[----:B------:R-:W-:-:S07]  /*0aa0*/  IMAD.MOV.U32 R83, RZ, RZ, R65 ;  /* 0x000000ffff537224 */ /* 0x000fce00078e0041 */
[----:B-----5:R-:W-:Y:S05]  /*0ab0*/  CALL.REL.NOINC `($__internal_2_$__cuda_sm20_dsqrt_rn_f64_mediumpath_v1) ;  /* 0x0000002800d47944 */ /* 0x020fea0003c00000 */
[----:B------:R-:W-:Y:S01]  /*0ac0*/  IMAD.MOV.U32 R62, RZ, RZ, R78 ;  /* 0x000000ffff3e7224 */ /* 0x000fe200078e004e */
[----:B------:R-:W-:-:S07]  /*0ad0*/  MOV R63, R79 ;  /* 0x0000004f003f7202 */ /* 0x000fce0000000f00 */
.L_x_10:
[----:B------:R-:W-:Y:S05]  /*0ae0*/  BSYNC.RECONVERGENT B1 ;  /* 0x0000000000017941 */ /* 0x000fea0003800200 */
.L_x_9:
[----:B-----5:R-:W-:Y:S01]  /*0af0*/  DMUL R64, R58, R62 ;  /* 0x0000003e3a407228 */ /* 0x020fe20000000000 */
[----:B------:R-:W-:Y:S01]  /*0b00*/  UMOV UR6, 0xe1c2b6c9 ;  /* 0xe1c2b6c900067882 */ /* 0x000fe20000000000 */
[----:B------:R-:W-:Y:S01]  /*0b10*/  UMOV UR7, 0x3ff0fefb ;  /* 0x3ff0fefb00077882 */ /* 0x000fe20000000000 */
[----:B------:R-:W-:Y:S01]  /*0b20*/  DADD R58, -R40, R50 ;  /* 0x00000000283a7229 */ /* 0x000fe20000000132 */
[----:B------:R-:W-:Y:S01]  /*0b30*/  IMAD.MOV.U32 R99, RZ, RZ, RZ ;  /* 0x000000ffff637224 */ /* 0x000fe200078e00ff */
[----:B------:R-:W-:Y:S02]  /*0b40*/  DADD R60, -R42, R52 ;  /* 0x000000002a3c7229 */ /* 0x000fe40000000134 */
[----:B------:R-:W-:Y:S02]  /*0b50*/  DADD R62, -R44, R54 ;  /* 0x000000002c3e7229 */ /* 0x000fe40000000136 */
[----:B------:R-:W-:-:S11]  /*0b60*/  DMUL R64, R64, UR6 ;  /* 0x0000000640407c28 */ /* 0x000fd60008000000 */
.L_x_29:
[----:B------:R-:W0:Y:S01]  /*0b70*/  LDC.64 R76, c[0x0][0x3c0] ;  /* 0x0000f000ff4c7b82 */ /* 0x000e220000000a00 */
[----:B------:R-:W-:-:S04]  /*0b80*/  IMAD R69, R99, 0x3, RZ ;  /* 0x0000000363457824 */ /* 0x000fc800078e02ff */
[----:B------:R-:W-:-:S04]  /*0b90*/  VIADD R73, R69, 0x1 ;  /* 0x0000000145497836 */ /* 0x000fc80000000000 */
[----:B0-----:R-:W-:-:S05]  /*0ba0*/  IMAD.WIDE.U32 R72, R73, 0x8, R76 ;  /* 0x0000000849487825 */ /* 0x001fca00078e004c */
[----:B------:R-:W2:Y:S01]  /*0bb0*/  LDG.E.64.CONSTANT R66, desc[UR4][R72.64] ;  /* 0x0000000448427981 */ /* 0x000ea2000c1e9b00 */
[----:B------:R-:W-:-:S04]  /*0bc0*/  IMAD.WIDE.U32 R2, R69, 0x8, R76 ;  /* 0x0000000845027825 */ /* 0x000fc800078e004c */
[----:B------:R-:W-:Y:S02]  /*0bd0*/  VIADD R69, R69, 0x2 ;  /* 0x0000000245457836 */ /* 0x000fe40000000000 */
[----:B------:R-:W3:Y:S02]  /*0be0*/  LDG.E.64.CONSTANT R2, desc[UR4][R2.64] ;  /* 0x0000000402027981 */ /* 0x000ee4000c1e9b00 */
[----:B------:R-:W-:-:S05]  /*0bf0*/  IMAD.WIDE.U32 R76, R69, 0x8, R76 ;  /* 0x00000008454c7825 */ /* 0x000fca00078e004c */
[----:B------:R-:W4:Y:S01]  /*0c00*/  LDG.E.64.CONSTANT R70, desc[UR4][R76.64] ;  /* 0x000000044c467981 */ /* 0x000f22000c1e9b00 */
[----:B------:R-:W-:Y:S01]  /*0c10*/  BSSY.RECONVERGENT B1, `(.L_x_11) ;  /* 0x0000062000017945 */ /* 0x000fe20003800200 */
[----:B--2---:R-:W-:Y:S02]  /*0c20*/  DADD R66, -R52, R66 ;  /* 0x0000000034427229 */ /* 0x004fe40000000142 */
[----:B---3--:R-:W-:-:S06]  /*0c30*/  DADD R68, -R50, R2 ;  /* 0x0000000032447229 */ /* 0x008fcc0000000102 */
[----:B------:R-:W-:Y:S02]  /*0c40*/  DMUL R74, R66, R66 ;  /* 0x00000042424a7228 */ /* 0x000fe40000000000 */
[----:B----4-:R-:W-:-:S06]  /*0c50*/  DADD R70, -R54, R70 ;  /* 0x0000000036467229 */ /* 0x010fcc0000000146 */
[----:B------:R-:W-:-:S08]  /*0c60*/  DFMA R74, R68, R68, R74 ;  /* 0x00000044444a722b */ /* 0x000fd0000000004a */
[----:B------:R-:W-:Y:S01]  /*0c70*/  DFMA R72, R70, R70, R74 ;  /* 0x000000464648722b */ /* 0x000fe2000000004a */
[----:B------:R-:W-:-:S07]  /*0c80*/  CS2R R74, SRZ ;  /* 0x00000000004a7805 */ /* 0x000fce000001ff00 */
[----:B------:R-:W-:-:S08]  /*0c90*/  DMUL R72, R48, R72 ;  /* 0x0000004830487228 */ /* 0x000fd00000000000 */
[----:B------:R-:W-:-:S14]  /*0ca0*/  DSETP.GT.AND P0, PT, R72, 30, PT ;  /* 0x403e00004800742a */ /* 0x000fdc0003f04000 */
[----:B------:R-:W-:Y:S05]  /*0cb0*/  @P0 BRA `(.L_x_12) ;  /* 0x00000004005c0947 */ /* 0x000fea0003800000 */
[----:B------:R-:W-:Y:S01]  /*0cc0*/  DMUL R80, R72, 1000 ;  /* 0x408f400048507828 */ /* 0x000fe20000000000 */
[----:B------:R-:W0:Y:S09]  /*0cd0*/  LDC.64 R82, c[0x4][RZ] ;  /* 0x01000000ff527b82 */ /* 0x000e320000000a00 */
[----:B------:R-:W1:Y:S02]  /*0ce0*/  F2I.U32.F64.TRUNC R80, R80 ;  /* 0x0000005000507311 */ /* 0x000e64000030d000 */
[----:B-1----:R-:W-:-:S05]  /*0cf0*/  SHF.L.U32 R3, R80, 0x2, RZ ;  /* 0x0000000250037819 */ /* 0x002fca00000006ff */
[----:B0-----:R-:W-:-:S05]  /*0d00*/  IMAD.WIDE.U32 R82, R3, 0x8, R82 ;  /* 0x0000000803527825 */ /* 0x001fca00078e0052 */
[----:B------:R0:W5:Y:S04]  /*0d10*/  LDG.E.64.CONSTANT R76, desc[UR4][R82.64] ;  /* 0x00000004524c7981 */ /* 0x000168000c1e9b00 */
[----:B------:R0:W5:Y:S04]  /*0d20*/  LDG.E.64.CONSTANT R78, desc[UR4][R82.64+0x8] ;  /* 0x00000804524e7981 */ /* 0x000168000c1e9b00 */
[----:B------:R0:W5:Y:S04]  /*0d30*/  LDG.E.64.CONSTANT R2, desc[UR4][R82.64+0x10] ;  /* 0x0000100452027981 */ /* 0x000168000c1e9b00 */
[----:B------:R0:W5:Y:S01]  /*0d40*/  LDG.E.64.CONSTANT R74, desc[UR4][R82.64+0x18] ;  /* 0x00001804524a7981 */ /* 0x000162000c1e9b00 */
[----:B------:R-:W-:Y:S01]  /*0d50*/  LOP3.LUT R81, R73, 0x7fffffff, RZ, 0xc0, !PT ;  /* 0x7fffffff49517812 */ /* 0x000fe200078ec0ff */
[----:B------:R-:W-:Y:S01]  /*0d60*/  BSSY.RECONVERGENT B2, `(.L_x_13) ;  /* 0x000003f000027945 */ /* 0x000fe20003800200 */
[----:B------:R-:W-:-:S02]  /*0d70*/  IMAD.MOV.U32 R80, RZ, RZ, R72 ;  /* 0x000000ffff507224 */ /* 0x000fc400078e0048 */
[----:B------:R-:W-:-:S04]  /*0d80*/  VIMNMX.U32 R84, PT, PT, R81, 0x3f50624d, !PT ;  /* 0x3f50624d51547848 */ /* 0x000fc80007fe0000 */
[----:B------:R-:W-:-:S13]  /*0d90*/  ISETP.GE.U32.AND P0, PT, R84, 0x7ff00000, PT ;  /* 0x7ff000005400780c */ /* 0x000fda0003f06070 */
[----:B0-----:R-:W-:Y:S05]  /*0da0*/  @!P0 BRA `(.L_x_14) ;  /* 0x0000000000208947 */ /* 0x001fea0003800000 */
[----:B------:R-:W-:-:S14]  /*0db0*/  DSETP.NAN.AND P0, PT, R80, R80, PT ;  /* 0x000000505000722a */ /* 0x000fdc0003f08000 */
[----:B------:R-:W-:Y:S01]  /*0dc0*/  @P0 IMAD.MOV.U32 R82, RZ, RZ, -0x2d0e5604 ;  /* 0xd2f1a9fcff520424 */ /* 0x000fe200078e00ff */
[----:B------:R-:W-:Y:S01]  /*0dd0*/  @!P0 DSETP.NEU.AND P2, PT, R80, +INF , PT ;  /* 0x7ff000005000842a */ /* 0x000fe20003f4d000 */
[----:B------:R-:W-:-:S06]  /*0de0*/  @P0 IMAD.MOV.U32 R83, RZ, RZ, 0x3f50624d ;  /* 0x3f50624dff530424 */ /* 0x000fcc00078e00ff */
[----:B------:R-:W-:-:S06]  /*0df0*/  @P0 DADD R82, R72, R82 ;  /* 0x0000000048520229 */ /* 0x000fcc0000000052 */
[----:B------:R-:W-:Y:S02]  /*0e00*/  @!P0 FSEL R82, R72, RZ, P2 ;  /* 0x000000ff48528208 */ /* 0x000fe40001000000 */
[----:B------:R-:W-:Y:S01]  /*0e10*/  @!P0 FSEL R83, R73, -QNAN , P2 ;  /* 0xfff8000049538808 */ /* 0x000fe20001000000 */
[----:B------:R-:W-:Y:S06]  /*0e20*/  BRA `(.L_x_15) ;  /* 0x0000000000c87947 */ /* 0x000fec0003800000 */
.L_x_14:
[----:B------:R-:W-:Y:S01]  /*0e30*/  UMOV UR6, 0xd2f1a9fc ;  /* 0xd2f1a9fc00067882 */ /* 0x000fe20000000000 */
[----:B------:R-:W-:Y:S01]  /*0e40*/  UMOV UR7, 0x3f50624d ;  /* 0x3f50624d00077882 */ /* 0x000fe20000000000 */
[----:B------:R-:W-:Y:S01]  /*0e50*/  MOV R82, R72 ;  /* 0x0000004800527202 */ /* 0x000fe20000000f00 */
[----:B------:R-:W-:Y:S01]  /*0e60*/  DSETP.GE.AND P0, PT, R80, UR6, PT ;  /* 0x0000000650007e2a */ /* 0x000fe2000bf06000 */
[----:B------:R-:W-:-:S13]  /*0e70*/  IMAD.MOV.U32 R83, RZ, RZ, R73 ;  /* 0x000000ffff537224 */ /* 0x000fda00078e0049 */
[----:B------:R-:W-:Y:S05]  /*0e80*/  @!P0 BRA `(.L_x_15) ;  /* 0x0000000000b08947 */ /* 0x000fea0003800000 */
[----:B------:R-:W-:Y:S01]  /*0e90*/  ISETP.GT.U32.AND P0, PT, R81, 0xfffff, PT ;  /* 0x000fffff5100780c */ /* 0x000fe20003f04070 */
[----:B------:R-:W-:Y:S01]  /*0ea0*/  BSSY.RECONVERGENT B3, `(.L_x_16) ;  /* 0x0000013000037945 */ /* 0x000fe20003800200 */
[----:B------:R-:W-:-:S11]  /*0eb0*/  SHF.R.U32.HI R83, RZ, 0x14, R81 ;  /* 0x00000014ff537819 */ /* 0x000fd60000011651 */
[----:B------:R-:W-:-:S10]  /*0ec0*/  @!P0 DMUL R80, R80, 1.80143985094819840000e+16 ;  /* 0x4350000050508828 */ /* 0x000fd40000000000 */
[C---:B------:R-:W-:Y:S01]  /*0ed0*/  @!P0 LEA.HI R82, R81.reuse, R83, RZ, 0xc ;  /* 0x0000005351528211 */ /* 0x040fe200078f60ff */
[----:B------:R-:W-:Y:S01]  /*0ee0*/  IMAD.MOV.U32 R85, RZ, RZ, R80 ;  /* 0x000000ffff557224 */ /* 0x000fe200078e0050 */
[----:B------:R-:W-:-:S03]  /*0ef0*/  LOP3.LUT R84, R81, 0xfffff, RZ, 0xc0, !PT ;  /* 0x000fffff51547812 */ /* 0x000fc600078ec0ff */
[----:B------:R-:W-:Y:S01]  /*0f00*/  @!P0 VIADD R83, R82, 0xffffffca ;  /* 0xffffffca52538836 */ /* 0x000fe20000000000 */
[----:B------:R-:W-:-:S04]  /*0f10*/  LOP3.LUT R84, R84, 0x100000, RZ, 0xfc, !PT ;  /* 0x0010000054547812 */ /* 0x000fc800078efcff */
[----:B------:R-:W-:-:S07]  /*0f20*/  IADD3 R80, PT, PT, R83, -0x3f5, RZ ;  /* 0xfffffc0b53507810 */ /* 0x000fce0007ffe0ff */
.L_x_17:
[----:B------:R-:W-:Y:S02]  /*0f30*/  IADD3 R82, P0, PT, R85, 0x2d0e5604, RZ ;  /* 0x2d0e560455527810 */ /* 0x000fe40007f1e0ff */
[C---:B------:R-:W-:Y:S01]  /*0f40*/  ISETP.GT.AND P2, PT, R80.reuse, RZ, PT ;  /* 0x000000ff5000720c */ /* 0x040fe20003f44270 */
[----:B------:R-:W-:Y:S01]  /*0f50*/  VIADD R80, R80, 0xffffffff ;  /* 0xffffffff50507836 */ /* 0x000fe20000000000 */
[----:B------:R-:W-:-:S04]  /*0f60*/  IADD3.X R81, PT, PT, R84, -0x10624e, RZ, P0, !PT ;  /* 0xffef9db254517810 */ /* 0x000fc800007fe4ff */
[----:B------:R-:W-:-:S04]  /*0f70*/  ISETP.GE.AND P0, PT, R81, RZ, PT ;  /* 0x000000ff5100720c */ /* 0x000fc80003f06270 */
[----:B------:R-:W-:Y:S02]  /*0f80*/  SEL R82, R85, R82, !P0 ;  /* 0x0000005255527207 */ /* 0x000fe40004000000 */
[----:B------:R-:W-:-:S03]  /*0f90*/  SEL R81, R84, R81, !P0 ;  /* 0x0000005154517207 */ /* 0x000fc60004000000 */
[C---:B------:R-:W-:Y:S01]  /*0fa0*/  IMAD.SHL.U32 R85, R82.reuse, 0x2, RZ ;  /* 0x0000000252557824 */ /* 0x040fe200078e00ff */
[----:B------:R-:W-:Y:S01]  /*0fb0*/  SHF.L.U64.HI R84, R82, 0x1, R81 ;  /* 0x0000000152547819 */ /* 0x000fe20000010251 */
[----:B------:R-:W-:Y:S06]  /*0fc0*/  @P2 BRA `(.L_x_17) ;  /* 0xfffffffc00d82947 */ /* 0x000fec000383ffff */
[----:B------:R-:W-:Y:S05]  /*0fd0*/  BSYNC.RECONVERGENT B3 ;  /* 0x0000000000037941 */ /* 0x000fea0003800200 */
.L_x_16:
[----:B------:R-:W-:Y:S01]  /*0fe0*/  LOP3.LUT R83, R81, 0x7fffffff, RZ, 0xc0, !PT ;  /* 0x7fffffff51537812 */ /* 0x000fe200078ec0ff */
[----:B------:R-:W-:Y:S01]  /*0ff0*/  BSSY.RECONVERGENT B3, `(.L_x_18) ;  /* 0x0000013000037945 */ /* 0x000fe20003800200 */
[----:B------:R-:W-:Y:S01]  /*1000*/  ISETP.NE.U32.AND P0, PT, R82, RZ, PT ;  /* 0x000000ff5200720c */ /* 0x000fe20003f05070 */
[----:B------:R-:W-:Y:S01]  /*1010*/  IMAD.MOV.U32 R85, RZ, RZ, RZ ;  /* 0x000000ffff557224 */ /* 0x000fe200078e00ff */
[----:B------:R-:W-:Y:S02]  /*1020*/  MOV R87, RZ ;  /* 0x000000ff00577202 */ /* 0x000fe40000000f00 */
[----:B------:R-:W-:-:S13]  /*1030*/  ISETP.NE.AND.EX P0, PT, R83, RZ, PT, P0 ;  /* 0x000000ff5300720c */ /* 0x000fda0003f05300 */
[----:B------:R-:W-:Y:S05]  /*1040*/  @!P0 BRA `(.L_x_19) ;  /* 0x0000000000348947 */ /* 0x000fea0003800000 */
[----:B------:R-:W-:-:S10]  /*1050*/  DMUL R80, R82, 1.80143985094819840000e+16 ;  /* 0x4350000052507828 */ /* 0x000fd40000000000 */
[----:B------:R-:W-:-:S04]  /*1060*/  SHF.R.U32.HI R80, RZ, 0x14, R81 ;  /* 0x00000014ff507819 */ /* 0x000fc80000011651 */
[----:B------:R-:W-:-:S04]  /*1070*/  IADD3 R81, PT, PT, -R80, 0x37, RZ ;  /* 0x0000003750517810 */ /* 0x000fc80007ffe1ff */
[----:B------:R-:W-:Y:S02]  /*1080*/  IADD3 R84, PT, PT, -R81, 0x3f5, RZ ;  /* 0x000003f551547810 */ /* 0x000fe40007ffe1ff */
[-C--:B------:R-:W-:Y:S02]  /*1090*/  SHF.L.U64.HI R83, R82, R81.reuse, R83 ;  /* 0x0000005152537219 */ /* 0x080fe40000010253 */
[----:B------:R-:W-:Y:S02]  /*10a0*/  ISETP.GT.AND P0, PT, R84, RZ, PT ;  /* 0x000000ff5400720c */ /* 0x000fe40003f04270 */
[----:B------:R-:W-:-:S11]  /*10b0*/  SHF.L.U32 R81, R82, R81, RZ ;  /* 0x0000005152517219 */ /* 0x000fd600000006ff */
[----:B------:R-:W-:-:S04]  /*10c0*/  @!P0 IADD3 R80, PT, PT, -R84, 0x1, RZ ;  /* 0x0000000154508810 */ /* 0x000fc80007ffe1ff */
[-CC-:B------:R-:W-:Y:S02]  /*10d0*/  @!P0 SHF.R.U64 R85, R81, R80.reuse, R83.reuse ;  /* 0x0000005051558219 */ /* 0x180fe40000001253 */
[----:B------:R-:W-:Y:S01]  /*10e0*/  @P0 IADD3 R85, P2, PT, RZ, R81, RZ ;  /* 0x00000051ff550210 */ /* 0x000fe20007f5e0ff */
[----:B------:R-:W-:Y:S01]  /*10f0*/  @P0 VIADD R81, R84, 0xffffffff ;  /* 0xffffffff54510836 */ /* 0x000fe20000000000 */
[----:B------:R-:W-:-:S03]  /*1100*/  @!P0 SHF.R.U32.HI R87, RZ, R80, R83 ;  /* 0x00000050ff578219 */ /* 0x000fc60000011653 */
[----:B------:R-:W-:-:S08]  /*1110*/  @P0 IMAD.U32.X R87, R81, 0x100000, R83, P2 ;  /* 0x0010000051570824 */ /* 0x000fd000010e0453 */
.L_x_19:
[----:B------:R-:W-:Y:S05]  /*1120*/  BSYNC.RECONVERGENT B3 ;  /* 0x0000000000037941 */ /* 0x000fea0003800200 */
.L_x_18:
[----:B------:R-:W-:Y:S01]  /*1130*/  LOP3.LUT R83, R87, 0x80000000, R73, 0xb8, !PT ;  /* 0x8000000057537812 */ /* 0x000fe200078eb849 */
[----:B------:R-:W-:-:S07]  /*1140*/  IMAD.MOV.U32 R82, RZ, RZ, R85 ;  /* 0x000000ffff527224 */ /* 0x000fce00078e0055 */
.L_x_15:
[----:B------:R-:W-:Y:S05]  /*1150*/  BSYNC.RECONVERGENT B2 ;  /* 0x0000000000027941 */ /* 0x000fea0003800200 */
.L_x_13:
[----:B------:R-:W-:Y:S01]  /*1160*/  UMOV UR6, 0x9c353c40 ;  /* 0x9c353c4000067882 */ /* 0x000fe20000000000 */
[----:B------:R-:W-:Y:S01]  /*1170*/  UMOV UR7, 0x4070ca47 ;  /* 0x4070ca4700077882 */ /* 0x000fe20000000000 */
[----:B------:R-:W-:Y:S01]  /*1180*/  MOV R84, 0x0 ;  /* 0x0000000000547802 */ /* 0x000fe20000000f00 */
[----:B------:R-:W-:Y:S01]  /*1190*/  DMUL R80, R82, UR6 ;  /* 0x0000000652507c28 */ /* 0x000fe20008000000 */
[----:B------:R-:W-:-:S07]  /*11a0*/  IMAD.MOV.U32 R85, RZ, RZ, 0x40000000 ;  /* 0x40000000ff557424 */ /* 0x000fce00078e00ff */
[-C--:B------:R-:W-:Y:S02]  /*11b0*/  DMUL R82, R80, R80.reuse ;  /* 0x0000005050527228 */ /* 0x080fe40000000000 */
[----:B-----5:R-:W-:-:S06]  /*11c0*/  DFMA R78, R78, R80, R76 ;  /* 0x000000504e4e722b */ /* 0x020fcc000000004c */
[----:B------:R-:W-:Y:S02]  /*11d0*/  DFMA R76, R82, R84, -1 ;  /* 0xbff00000524c742b */ /* 0x000fe40000000054 */
[C---:B------:R-:W-:Y:S02]  /*11e0*/  DMUL R82, R80.reuse, R82 ;  /* 0x0000005250527228 */ /* 0x040fe40000000000 */
[----:B------:R-:W-:-:S04]  /*11f0*/  DMUL R80, R80, -3 ;  /* 0xc008000050507828 */ /* 0x000fc80000000000 */
[----:B------:R-:W-:-:S04]  /*1200*/  DFMA R2, R2, R76, R78 ;  /* 0x0000004c0202722b */ /* 0x000fc8000000004e */
[----:B------:R-:W-:-:S08]  /*1210*/  DFMA R80, R82, 4, R80 ;  /* 0x401000005250782b */ /* 0x000fd00000000050 */
[----:B------:R-:W-:-:S11]  /*1220*/  DFMA R74, R74, R80, R2 ;  /* 0x000000504a4a722b */ /* 0x000fd60000000002 */
.L_x_12:
[----:B------:R-:W-:Y:S05]  /*1230*/  BSYNC.RECONVERGENT B1 ;  /* 0x0000000000017941 */ /* 0x000fea0003800200 */
.L_x_11:
[----:B------:R-:W-:Y:S01]  /*1240*/  DSETP.GTU.AND P0, PT, R72, 30, PT ;  /* 0x403e00004800742a */ /* 0x000fe20003f0c000 */
[----:B------:R-:W-:-:S13]  /*1250*/  BSSY.RECONVERGENT B1, `(.L_x_20) ;  /* 0x0000061000017945 */ /* 0x000fda0003800200 */
[----:B------:R-:W-:Y:S05]  /*1260*/  @P0 BRA `(.L_x_21) ;  /* 0x0000000000c40947 */ /* 0x000fea0003800000 */
[----:B------:R-:W0:Y:S01]  /*1270*/  MUFU.RCP64H R85, 1000 ;  /* 0x408f400000557908 */ /* 0x000e220000001800 */
[----:B------:R-:W-:Y:S01]  /*1280*/  DMUL R86, R72, 1000 ;  /* 0x408f400048567828 */ /* 0x000fe20000000000 */
[----:B------:R-:W-:Y:S01]  /*1290*/  IMAD.MOV.U32 R88, RZ, RZ, 0x0 ;  /* 0x00000000ff587424 */ /* 0x000fe200078e00ff */
[----:B------:R-:W-:Y:S01]  /*12a0*/  MOV R89, 0x408f4000 ;  /* 0x408f400000597802 */ /* 0x000fe20000000f00 */
[----:B------:R-:W-:Y:S01]  /*12b0*/  IMAD.MOV.U32 R84, RZ, RZ, 0x1 ;  /* 0x00000001ff547424 */ /* 0x000fe200078e00ff */
[----:B------:R-:W1:Y:S01]  /*12c0*/  LDC.64 R2, c[0x4][0x8] ;  /* 0x01000200ff027b82 */ /* 0x000e620000000a00 */
[----:B------:R-:W-:Y:S02]  /*12d0*/  IMAD.MOV.U32 R77, RZ, RZ, 0x64 ;  /* 0x00000064ff4d7424 */ /* 0x000fe400078e00ff */
[----:B------:R0:W2:Y:S02]  /*12e0*/  F2I.U32.F64.TRUNC R90, R86 ;  /* 0x00000056005a7311 */ /* 0x0000a4000030d000 */
[----:B0-----:R-:W-:Y:S01]  /*12f0*/  DFMA R86, R84, -R88, 1 ;  /* 0x3ff000005456742b */ /* 0x001fe20000000858 */
[----:B--2---:R-:W-:-:S07]  /*1300*/  IMAD R77, R90, R77, 0xc ;  /* 0x0000000c5a4d7424 */ /* 0x004fce00078e024d */
[----:B------:R-:W-:Y:S01]  /*1310*/  DFMA R86, R86, R86, R86 ;  /* 0x000000565656722b */ /* 0x000fe20000000056 */
[----:B-1----:R-:W-:-:S07]  /*1320*/  IMAD.WIDE.U32 R2, R77, 0x8, R2 ;  /* 0x000000084d027825 */ /* 0x002fce00078e0002 */
[----:B------:R-:W-:Y:S01]  /*1330*/  DFMA R86, R84, R86, R84 ;  /* 0x000000565456722b */ /* 0x000fe20000000054 */
[----:B------:R-:W5:Y:S04]  /*1340*/  LDG.E.64.CONSTANT R76, desc[UR4][R2.64] ;  /* 0x00000004024c7981 */ /* 0x000f68000c1e9b00 */
[----:B------:R-:W5:Y:S03]  /*1350*/  LDG.E.64.CONSTANT R78, desc[UR4][R2.64+0x8] ;  /* 0x00000804024e7981 */ /* 0x000f66000c1e9b00 */
[C---:B------:R-:W-:Y:S01]  /*1360*/  DFMA R84, R86.reuse, -R88, 1 ;  /* 0x3ff000005654742b */ /* 0x040fe20000000858 */
[----:B------:R-:W5:Y:S01]  /*1370*/  LDG.E.64.CONSTANT R80, desc[UR4][R2.64+0x10] ;  /* 0x0000100402507981 */ /* 0x000f62000c1e9b00 */
[----:B------:R-:W0:Y:S03]  /*1380*/  I2F.F64.U32 R88, R90 ;  /* 0x0000005a00587312 */ /* 0x000e260000201800 */
[----:B------:R1:W5:Y:S01]  /*1390*/  LDG.E.64.CONSTANT R82, desc[UR4][R2.64+0x18] ;  /* 0x0000180402527981 */ /* 0x000362000c1e9b00 */
[----:B------:R-:W-:Y:S02]  /*13a0*/  BSSY.RECONVERGENT B2, `(.L_x_22) ;  /* 0x000000f000027945 */ /* 0x000fe40003800200 */
[----:B------:R-:W-:-:S08]  /*13b0*/  DFMA R84, R86, R84, R86 ;  /* 0x000000545654722b */ /* 0x000fd00000000056 */
[----:B0-----:R-:W-:Y:S01]  /*13c0*/  DMUL R86, R88, R84 ;  /* 0x0000005458567228 */ /* 0x001fe20000000000 */
[----:B------:R-:W-:-:S07]  /*13d0*/  FSETP.GEU.AND P2, PT, |R89|, 6.5827683646048100446e-37, PT ;  /* 0x036000005900780b */ /* 0x000fce0003f4e200 */
[----:B-1----:R-:W-:-:S08]  /*13e0*/  DFMA R2, R86, -1000, R88 ;  /* 0xc08f40005602782b */ /* 0x002fd00000000058 */
[----:B------:R-:W-:-:S10]  /*13f0*/  DFMA R2, R84, R2, R86 ;  /* 0x000000025402722b */ /* 0x000fd40000000056 */
[----:B------:R-:W-:-:S05]  /*1400*/  FFMA R84, RZ, 4.4765625, R3 ;  /* 0x408f4000ff547823 */ /* 0x000fca0000000003 */
[----:B------:R-:W-:-:S13]  /*1410*/  FSETP.GT.AND P0, PT, |R84|, 1.469367938527859385e-39, PT ;  /* 0x001000005400780b */ /* 0x000fda0003f04200 */
[----:B------:R-:W-:Y:S05]  /*1420*/  @P0 BRA P2, `(.L_x_23) ;  /* 0x0000000000180947 */ /* 0x000fea0001000000 */
[----:B------:R-:W-:Y:S01]  /*1430*/  IMAD.MOV.U32 R86, RZ, RZ, R88 ;  /* 0x000000ffff567224 */ /* 0x000fe200078e0058 */
[----:B------:R-:W-:Y:S01]  /*1440*/  MOV R84, RZ ;  /* 0x000000ff00547202 */ /* 0x000fe20000000f00 */
[----:B------:R-:W-:Y:S01]  /*1450*/  IMAD.MOV.U32 R87, RZ, RZ, R89 ;  /* 0x000000ffff577224 */ /* 0x000fe200078e0059 */
[----:B------:R-:W-:Y:S01]  /*1460*/  MOV R90, 0x1490 ;  /* 0x00001490005a7802 */ /* 0x000fe20000000f00 */
[----:B------:R-:W-:-:S07]  /*1470*/  IMAD.MOV.U32 R85, RZ, RZ, 0x408f4000 ;  /* 0x408f4000ff557424 */ /* 0x000fce00078e00ff */
[----:B-----5:R-:W-:Y:S05]  /*1480*/  CALL.REL.NOINC `($__internal_1_$__cuda_sm20_div_rn_f64_full) ;  /* 0x0000001800f07944 */ /* 0x020fea0003c00000 */
.L_x_23:
[----:B------:R-:W-:Y:S05]  /*1490*/  BSYNC.RECONVERGENT B2 ;  /* 0x0000000000027941 */ /* 0x000fea0003800200 */
.L_x_22:
[----:B------:R-:W0:Y:S01]  /*14a0*/  LDCU.64 UR6, c[0x3][0x18] ;  /* 0x00c00300ff0677ac */ /* 0x000e220008000a00 */
[----:B------:R-:W-:Y:S01]  /*14b0*/  DADD R2, R72, -R2 ;  /* 0x0000000048027229 */ /* 0x000fe20000000802 */
[----:B------:R-:W-:Y:S02]  /*14c0*/  IMAD.MOV.U32 R86, RZ, RZ, 0x0 ;  /* 0x00000000ff567424 */ /* 0x000fe400078e00ff */
[----:B------:R-:W-:-:S05]  /*14d0*/  IMAD.MOV.U32 R87, RZ, RZ, 0x40000000 ;  /* 0x40000000ff577424 */ /* 0x000fca00078e00ff */
[----:B0-----:R-:W-:-:S08]  /*14e0*/  DMUL R2, R2, UR6 ;  /* 0x0000000602027c28 */ /* 0x001fd00008000000 */
[-C--:B------:R-:W-:Y:S02]  /*14f0*/  DMUL R84, R2, R2.reuse ;  /* 0x0000000202547228 */ /* 0x080fe40000000000 */
[----:B-----5:R-:W-:-:S06]  /*1500*/  DFMA R78, R78, R2, R76 ;  /* 0x000000024e4e722b */ /* 0x020fcc000000004c */
[----:B------:R-:W-:Y:S02]  /*1510*/  DFMA R76, R84, R86, -1 ;  /* 0xbff00000544c742b */ /* 0x000fe40000000056 */
[C---:B------:R-:W-:Y:S02]  /*1520*/  DMUL R84, R2.reuse, R84 ;  /* 0x0000005402547228 */ /* 0x040fe40000000000 */
[----:B------:R-:W-:-:S04]  /*1530*/  DMUL R2, R2, -3 ;  /* 0xc008000002027828 */ /* 0x000fc80000000000 */
[----:B------:R-:W-:-:S04]  /*1540*/  DFMA R76, R80, R76, R78 ;  /* 0x0000004c504c722b */ /* 0x000fc8000000004e */
[----:B------:R-:W-:-:S08]  /*1550*/  DFMA R2, R84, 4, R2 ;  /* 0x401000005402782b */ /* 0x000fd00000000002 */
[----:B------:R-:W-:Y:S01]  /*1560*/  DFMA R76, R82, R2, R76 ;  /* 0x00000002524c722b */ /* 0x000fe2000000004c */
[----:B------:R-:W-:Y:S10]  /*1570*/  BRA `(.L_x_24) ;  /* 0x0000000000b87947 */ /* 0x000ff40003800000 */
.L_x_21:
[----:B------:R-:W0:Y:S01]  /*1580*/  MUFU.RCP64H R3, R73 ;  /* 0x0000004900037308 */ /* 0x000e220000001800 */
[----:B------:R-:W-:Y:S01]  /*1590*/  IADD3 R2, PT, PT, R73, 0x300402, RZ ;  /* 0x0030040249027810 */ /* 0x000fe20007ffe0ff */
[----:B------:R-:W-:Y:S03]  /*15a0*/  BSSY.RECONVERGENT B2, `(.L_x_25) ;  /* 0x000000e000027945 */ /* 0x000fe60003800200 */
[----:B------:R-:W-:Y:S02]  /*15b0*/  FSETP.GEU.AND P0, PT, |R2|, 5.8789094863358348022e-39, PT ;  /* 0x004004020200780b */ /* 0x000fe40003f0e200 */
[----:B0-----:R-:W-:-:S08]  /*15c0*/  DFMA R76, -R72, R2, 1 ;  /* 0x3ff00000484c742b */ /* 0x001fd00000000102 */
[----:B------:R-:W-:-:S08]  /*15d0*/  DFMA R76, R76, R76, R76 ;  /* 0x0000004c4c4c722b */ /* 0x000fd0000000004c */
[----:B------:R-:W-:-:S08]  /*15e0*/  DFMA R76, R2, R76, R2 ;  /* 0x0000004c024c722b */ /* 0x000fd00000000002 */
[----:B------:R-:W-:-:S08]  /*15f0*/  DFMA R78, -R72, R76, 1 ;  /* 0x3ff00000484e742b */ /* 0x000fd0000000014c */
[----:B------:R-:W-:Y:S01]  /*1600*/  DFMA R2, R76, R78, R76 ;  /* 0x0000004e4c02722b */ /* 0x000fe2000000004c */
[----:B------:R-:W-:Y:S10]  /*1610*/  @P0 BRA `(.L_x_26) ;  /* 0x0000000000180947 */ /* 0x000ff40003800000 */
[----:B------:R-:W-:Y:S02]  /*1620*/  LOP3.LUT R79, R73, 0x7fffffff, RZ, 0xc0, !PT ;  /* 0x7fffffff494f7812 */ /* 0x000fe400078ec0ff */
[----:B------:R-:W-:-:S03]  /*1630*/  MOV R80, 0x1660 ;  /* 0x0000166000507802 */ /* 0x000fc60000000f00 */
[----:B------:R-:W-:-:S07]  /*1640*/  VIADD R79, R79, 0xfff00000 ;  /* 0xfff000004f4f7836 */ /* 0x000fce0000000000 */
[----:B------:R-:W-:Y:S05]  /*1650*/  CALL.REL.NOINC `($__internal_0_$__cuda_sm20_dblrcp_rn_slowpath_v3) ;  /* 0x0000001400d07944 */ /* 0x000fea0003c00000 */
[----:B------:R-:W-:Y:S02]  /*1660*/  IMAD.MOV.U32 R2, RZ, RZ, R76 ;  /* 0x000000ffff027224 */ /* 0x000fe400078e004c */
[----:B------:R-:W-:-:S07]  /*1670*/  IMAD.MOV.U32 R3, RZ, RZ, R77 ;  /* 0x000000ffff037224 */ /* 0x000fce00078e004d */
.L_x_26:
[----:B------:R-:W-:Y:S05]  /*1680*/  BSYNC.RECONVERGENT B2 ;  /* 0x0000000000027941 */ /* 0x000fea0003800200 */
.L_x_25:
[----:B------:R-:W0:Y:S01]  /*1690*/  MUFU.RSQ64H R77, R3 ;  /* 0x00000003004d7308 */ /* 0x000e220000001c00 */
[----:B------:R-:W-:Y:S01]  /*16a0*/  IADD3 R76, PT, PT, R3, -0x3500000, RZ ;  /* 0xfcb00000034c7810 */ /* 0x000fe20007ffe0ff */
[----:B------:R-:W-:Y:S01]  /*16b0*/  IMAD.MOV.U32 R80, RZ, RZ, 0x0 ;  /* 0x00000000ff507424 */ /* 0x000fe200078e00ff */
[----:B------:R-:W-:Y:S01]  /*16c0*/  BSSY.RECONVERGENT B2, `(.L_x_27) ;  /* 0x0000014000027945 */ /* 0x000fe20003800200 */
[----:B------:R-:W-:Y:S01]  /*16d0*/  IMAD.MOV.U32 R81, RZ, RZ, 0x3fd80000 ;  /* 0x3fd80000ff517424 */ /* 0x000fe200078e00ff */
[----:B------:R-:W-:Y:S02]  /*16e0*/  ISETP.GE.U32.AND P0, PT, R76, 0x7ca00000, PT ;  /* 0x7ca000004c00780c */ /* 0x000fe40003f06070 */
[----:B0-----:R-:W-:-:S08]  /*16f0*/  DMUL R78, R76, R76 ;  /* 0x0000004c4c4e7228 */ /* 0x001fd00000000000 */
[----:B------:R-:W-:-:S08]  /*1700*/  DFMA R78, -R78, R2, 1 ;  /* 0x3ff000004e4e742b */ /* 0x000fd00000000102 */
[----:B------:R-:W-:Y:S02]  /*1710*/  DFMA R80, R78, R80, 0.5 ;  /* 0x3fe000004e50742b */ /* 0x000fe40000000050 */
[----:B------:R-:W-:-:S08]  /*1720*/  DMUL R78, R76, R78 ;  /* 0x0000004e4c4e7228 */ /* 0x000fd00000000000 */
[----:B------:R-:W-:-:S08]  /*1730*/  DFMA R82, R80, R78, R76 ;  /* 0x0000004e5052722b */ /* 0x000fd0000000004c */
[----:B------:R-:W-:Y:S02]  /*1740*/  DMUL R84, R82, R2 ;  /* 0x0000000252547228 */ /* 0x000fe40000000000 */
[----:B------:R-:W-:Y:S01]  /*1750*/  VIADD R81, R83, 0xfff00000 ;  /* 0xfff0000053517836 */ /* 0x000fe20000000000 */
[----:B------:R-:W-:-:S05]  /*1760*/  MOV R80, R82 ;  /* 0x0000005200507202 */ /* 0x000fca0000000f00 */
[----:B------:R-:W-:-:S08]  /*1770*/  DFMA R86, R84, -R84, R2 ;  /* 0x800000545456722b */ /* 0x000fd00000000002 */
[----:B------:R-:W-:Y:S01]  /*1780*/  DFMA R78, R86, R80, R84 ;  /* 0x00000050564e722b */ /* 0x000fe20000000054 */
[----:B------:R-:W-:Y:S10]  /*1790*/  @!P0 BRA `(.L_x_28) ;  /* 0x0000000000188947 */ /* 0x000ff40003800000 */
[----:B------:R-:W-:Y:S01]  /*17a0*/  IMAD.MOV.U32 R78, RZ, RZ, R76 ;  /* 0x000000ffff4e7224 */ /* 0x000fe200078e004c */
[----:B------:R-:W-:Y:S01]  /*17b0*/  MOV R76, 0x1800 ;  /* 0x00001800004c7802 */ /* 0x000fe20000000f00 */
[----:B------:R-:W-:Y:S01]  /*17c0*/  IMAD.MOV.U32 R83, RZ, RZ, R81 ;  /* 0x000000ffff537224 */ /* 0x000fe200078e0051 */
[----:B------:R-:W-:Y:S01]  /*17d0*/  MOV R81, R3 ;  /* 0x0000000300517202 */ /* 0x000fe20000000f00 */
[----:B------:R-:W-:-:S07]  /*17e0*/  IMAD.MOV.U32 R80, RZ, RZ, R2 ;  /* 0x000000ffff507224 */ /* 0x000fce00078e0002 */
[----:B------:R-:W-:Y:S05]  /*17f0*/  CALL.REL.NOINC `($__internal_2_$__cuda_sm20_dsqrt_rn_f64_mediumpath_v1) ;  /* 0x0000001c00847944 */ /* 0x000fea0003c00000 */
.L_x_28:
[----:B------:R-:W-:Y:S05]  /*1800*/  BSYNC.RECONVERGENT B2 ;  /* 0x0000000000027941 */ /* 0x000fea0003800200 */
.L_x_27:
[----:B------:R-:W0:Y:S01]  /*1810*/  LDCU.64 UR6, c[0x3][0x1a8] ;  /* 0x00c03500ff0677ac */ /* 0x000e220008000a00 */
[----:B------:R-:W-:-:S08]  /*1820*/  DMUL R76, R2, R2 ;  /* 0x00000002024c7228 */ /* 0x000fd00000000000 */
[----:B------:R-:W-:Y:S02]  /*1830*/  DMUL R76, R76, R2 ;  /* 0x000000024c4c7228 */ /* 0x000fe40000000000 */
[----:B0-----:R-:W-:-:S08]  /*1840*/  DMUL R78, R78, UR6 ;  /* 0x000000064e4e7c28 */ /* 0x001fd00008000000 */
[----:B------:R-:W-:-:S11]  /*1850*/  DMUL R76, R78, R76 ;  /* 0x0000004c4e4c7228 */ /* 0x000fd60000000000 */
.L_x_24:
[----:B------:R-:W-:Y:S05]  /*1860*/  BSYNC.RECONVERGENT B1 ;  /* 0x0000000000017941 */ /* 0x000fea0003800200 */
.L_x_20:
[----:B------:R-:W0:Y:S01]  /*1870*/  LDC.64 R2, c[0x0][0x3d8] ;  /* 0x0000f600ff027b82 */ /* 0x000e220000000a00 */
[----:B------:R-:W1:Y:S01]  /*1880*/  LDCU.128 UR8, c[0x3][0xd0] ;  /* 0x00c01a00ff0877ac */ /* 0x000e620008000c00 */
[----:B------:R-:W-:Y:S01]  /*1890*/  DADD R78, R72, R72 ;  /* 0x00000000484e7229 */ /* 0x000fe20000000048 */
[----:B------:R-:W2:Y:S01]  /*18a0*/  LDCU.64 UR6, c[0x3][0xc8] ;  /* 0x00c01900ff0677ac */ /* 0x000ea20008000a00 */
[----:B0-----:R-:W-:-:S06]  /*18b0*/  IMAD.WIDE.U32 R2, R99, 0x8, R2 ;  /* 0x0000000863027825 */ /* 0x001fcc00078e0002 */
[----:B------:R-:W3:Y:S01]  /*18c0*/  LDG.E.64.CONSTANT R2, desc[UR4][R2.64] ;  /* 0x0000000402027981 */ /* 0x000ee2000c1e9b00 */
[-C--:B------:R-:W-:Y:S01]  /*18d0*/  DFMA R72, R78, R76.reuse, R74 ;  /* 0x0000004c4e48722b */ /* 0x080fe2000000004a */
[----:B------:R-:W-:Y:S01]  /*18e0*/  VIADD R99, R99, 0x1 ;  /* 0x0000000163637836 */ /* 0x000fe20000000000 */
[----:B------:R-:W-:-:S06]  /*18f0*/  DMUL R84, R64, R76 ;  /* 0x0000004c40547228 */ /* 0x000fcc0000000000 */
[----:B-1----:R-:W-:-:S08]  /*1900*/  DMUL R72, R72, UR10 ;  /* 0x0000000a48487c28 */ /* 0x002fd00008000000 */
[-C--:B------:R-:W-:Y:S02]  /*1910*/  DFMA R80, R78, R72.reuse, R74 ;  /* 0x000000484e50722b */ /* 0x080fe4000000004a */
[----:B------:R-:W-:-:S06]  /*1920*/  DMUL R72, R64, R72 ;  /* 0x0000004840487228 */ /* 0x000fcc0000000000 */
[----:B------:R-:W-:Y:S02]  /*1930*/  DMUL R80, R80, UR8 ;  /* 0x0000000850507c28 */ /* 0x000fe40008000000 */
[-C--:B------:R-:W-:Y:S02]  /*1940*/  DMUL R76, R58, R72.reuse ;  /* 0x000000483a4c7228 */ /* 0x080fe40000000000 */
[----:B------:R-:W-:-:S04]  /*1950*/  DMUL R82, R62, R72 ;  /* 0x000000483e527228 */ /* 0x000fc80000000000 */
[-C--:B------:R-:W-:Y:S02]  /*1960*/  DFMA R74, R78, R80.reuse, R74 ;  /* 0x000000504e4a722b */ /* 0x080fe4000000004a */
[----:B------:R-:W-:Y:S02]  /*1970*/  DMUL R106, R64, R80 ;  /* 0x00000050406a7228 */ /* 0x000fe40000000000 */
[----:B------:R-:W-:Y:S02]  /*1980*/  DMUL R78, R60, R72 ;  /* 0x000000483c4e7228 */ /* 0x000fe40000000000 */
[----:B------:R-:W-:Y:S02]  /*1990*/  DFMA R80, R68, R84, R76 ;  /* 0x000000544450722b */ /* 0x000fe4000000004c */
[----:B--2---:R-:W-:Y:S01]  /*19a0*/  DMUL R74, R74, UR6 ;  /* 0x000000064a4a7c28 */ /* 0x004fe20008000000 */
[----:B------:R-:W0:Y:S01]  /*19b0*/  LDCU UR6, c[0x0][0x3d0] ;  /* 0x00007a00ff0677ac */ /* 0x000e220008000800 */
[----:B------:R-:W-:-:S02]  /*19c0*/  DMUL R102, R60, R106 ;  /* 0x0000006a3c667228 */ /* 0x000fc40000000000 */
[----:B------:R-:W-:Y:S02]  /*19d0*/  DFMA R76, R66, R84, R78 ;  /* 0x00000054424c722b */ /* 0x000fe4000000004e */
[----:B------:R-:W-:Y:S02]  /*19e0*/  DMUL R90, R58, R106 ;  /* 0x0000006a3a5a7228 */ /* 0x000fe40000000000 */
[----:B------:R-:W-:Y:S02]  /*19f0*/  DMUL R86, R64, R74 ;  /* 0x0000004a40567228 */ /* 0x000fe40000000000 */
[----:B------:R-:W-:Y:S02]  /*1a00*/  DMUL R78, R62, R106 ;  /* 0x0000006a3e4e7228 */ /* 0x000fe40000000000 */
[-C--:B------:R-:W-:Y:S02]  /*1a10*/  DFMA R102, R66, R72.reuse, R102 ;  /* 0x000000484266722b */ /* 0x080fe40000000066 */
[----:B------:R-:W-:-:S02]  /*1a20*/  DFMA R90, R68, R72, R90 ;  /* 0x00000048445a722b */ /* 0x000fc4000000005a */
[----:B------:R-:W-:Y:S02]  /*1a30*/  DMUL R88, R58, R86 ;  /* 0x000000563a587228 */ /* 0x000fe40000000000 */
[----:B------:R-:W-:Y:S01]  /*1a40*/  DFMA R74, R70, R72, R78 ;  /* 0x00000048464a722b */ /* 0x000fe2000000004e */
[----:B0-----:R-:W-:Y:S01]  /*1a50*/  ISETP.NE.AND P0, PT, R99, UR6, PT ;  /* 0x0000000663007c0c */ /* 0x001fe2000bf05270 */
[-C--:B------:R-:W-:Y:S02]  /*1a60*/  DMUL R100, R60, R86.reuse ;  /* 0x000000563c647228 */ /* 0x080fe40000000000 */
[----:B------:R-:W-:Y:S02]  /*1a70*/  DMUL R92, R62, R86 ;  /* 0x000000563e5c7228 */ /* 0x000fe40000000000 */
[----:B------:R-:W-:Y:S02]  /*1a80*/  DADD R104, R106, -R72 ;  /* 0x000000006a687229 */ /* 0x000fe40000000848 */
[----:B------:R-:W-:-:S02]  /*1a90*/  DMUL R108, R60, R102 ;  /* 0x000000663c6c7228 */ /* 0x000fc40000000000 */
[----:B------:R-:W-:Y:S02]  /*1aa0*/  DFMA R88, R68, R106, R88 ;  /* 0x0000006a4458722b */ /* 0x000fe40000000058 */
[----:B------:R-:W-:Y:S02]  /*1ab0*/  DFMA R84, R70, R84, R82 ;  /* 0x000000544654722b */ /* 0x000fe40000000052 */
[----:B------:R-:W-:Y:S02]  /*1ac0*/  DMUL R78, R58, R90 ;  /* 0x0000005a3a4e7228 */ /* 0x000fe40000000000 */
[----:B------:R-:W-:Y:S02]  /*1ad0*/  DMUL R82, R62, R74 ;  /* 0x0000004a3e527228 */ /* 0x000fe40000000000 */
[----:B------:R-:W-:Y:S02]  /*1ae0*/  DADD R86, R86, -R106 ;  /* 0x0000000056567229 */ /* 0x000fe4000000086a */
[----:B------:R-:W-:-:S02]  /*1af0*/  DFMA R100, R66, R106, R100 ;  /* 0x0000006a4264722b */ /* 0x000fc40000000064 */
[----:B------:R-:W-:Y:S02]  /*1b00*/  DMUL R72, R58, R102 ;  /* 0x000000663a487228 */ /* 0x000fe40000000000 */
[----:B------:R-:W-:Y:S02]  /*1b10*/  DFMA R106, R70, R106, R92 ;  /* 0x0000006a466a722b */ /* 0x000fe4000000005c */
[----:B------:R-:W-:Y:S02]  /*1b20*/  DFMA R92, R46, R104, R108 ;  /* 0x000000682e5c722b */ /* 0x000fe4000000006c */
[----:B------:R-:W-:Y:S02]  /*1b30*/  DMUL R108, R58, R88 ;  /* 0x000000583a6c7228 */ /* 0x000fe40000000000 */
[CC--:B------:R-:W-:Y:S02]  /*1b40*/  DFMA R78, R46.reuse, R104.reuse, R78 ;  /* 0x000000682e4e722b */ /* 0x0c0fe4000000004e */
[----:B------:R-:W-:-:S02]  /*1b50*/  DFMA R104, R46, R104, R82 ;  /* 0x000000682e68722b */ /* 0x000fc40000000052 */
[-C--:B------:R-:W-:Y:S02]  /*1b60*/  DMUL R82, R58, R74.reuse ;  /* 0x0000004a3a527228 */ /* 0x080fe40000000000 */
[----:B------:R-:W-:Y:S02]  /*1b70*/  DMUL R114, R60, R74 ;  /* 0x0000004a3c727228 */ /* 0x000fe40000000000 */
[-C--:B------:R-:W-:Y:S02]  /*1b80*/  DFMA R72, R68, R76.reuse, R72 ;  /* 0x0000004c4448722b */ /* 0x080fe40000000048 */
[----:B------:R-:W-:Y:S02]  /*1b90*/  DFMA R76, R66, R76, R92 ;  /* 0x0000004c424c722b */ /* 0x000fe4000000005c */
[----:B------:R-:W-:Y:S02]  /*1ba0*/  DMUL R112, R60, R100 ;  /* 0x000000643c707228 */ /* 0x000fe40000000000 */
[----:B------:R-:W-:-:S02]  /*1bb0*/  DMUL R110, R62, R106 ;  /* 0x0000006a3e6e7228 */ /* 0x000fc40000000000 */
[----:B------:R-:W-:Y:S02]  /*1bc0*/  DFMA R108, R46, R86, R108 ;  /* 0x000000562e6c722b */ /* 0x000fe4000000006c */
[----:B------:R-:W-:Y:S02]  /*1bd0*/  DMUL R92, R58, R100 ;  /* 0x000000643a5c7228 */ /* 0x000fe40000000000 */
[C---:B------:R-:W-:Y:S02]  /*1be0*/  DFMA R80, R68.reuse, R80, R78 ;  /* 0x000000504450722b */ /* 0x040fe4000000004e */
[-C--:B------:R-:W-:Y:S02]  /*1bf0*/  DFMA R78, R68, R84.reuse, R82 ;  /* 0x00000054444e722b */ /* 0x080fe40000000052 */
[-C--:B------:R-:W-:Y:S02]  /*1c00*/  DFMA R82, R66, R84.reuse, R114 ;  /* 0x000000544252722b */ /* 0x080fe40000000072 */
[----:B------:R-:W-:-:S02]  /*1c10*/  DFMA R84, R70, R84, R104 ;  /* 0x000000544654722b */ /* 0x000fc40000000068 */
[-C--:B------:R-:W-:Y:S02]  /*1c20*/  DFMA R104, R46, R86.reuse, R112 ;  /* 0x000000562e68722b */ /* 0x080fe40000000070 */
[----:B------:R-:W-:Y:S02]  /*1c30*/  DADD R88, -R90, R88 ;  /* 0x000000005a587229 */ /* 0x000fe40000000158 */
[----:B------:R-:W-:Y:S02]  /*1c40*/  DFMA R86, R46, R86, R110 ;  /* 0x000000562e56722b */ /* 0x000fe4000000006e */
[C---:B------:R-:W-:Y:S02]  /*1c50*/  DFMA R90, R68.reuse, R90, R108 ;  /* 0x0000005a445a722b */ /* 0x040fe4000000006c */
[----:B------:R-:W-:Y:S02]  /*1c60*/  DFMA R92, R68, R102, R92 ;  /* 0x00000066445c722b */ /* 0x000fe4000000005c */
[----:B------:R-:W-:-:S02]  /*1c70*/  DMUL R110, R58, R106 ;  /* 0x0000006a3a6e7228 */ /* 0x000fc40000000000 */
[----:B------:R-:W-:Y:S02]  /*1c80*/  DMUL R108, R60, R106 ;  /* 0x0000006a3c6c7228 */ /* 0x000fe40000000000 */
[----:B------:R-:W-:Y:S02]  /*1c90*/  DADD R100, -R102, R100 ;  /* 0x0000000066647229 */ /* 0x000fe40000000164 */
[----:B------:R-:W-:Y:S02]  /*1ca0*/  DFMA R102, R66, R102, R104 ;  /* 0x000000664266722b */ /* 0x000fe40000000068 */
[----:B------:R-:W-:Y:S02]  /*1cb0*/  DMUL R112, R58, R92 ;  /* 0x0000005c3a707228 */ /* 0x000fe40000000000 */
[-C--:B------:R-:W-:Y:S02]  /*1cc0*/  DFMA R104, R68, R74.reuse, R110 ;  /* 0x0000004a4468722b */ /* 0x080fe4000000006e */
[----:B------:R-:W-:-:S02]  /*1cd0*/  DFMA R108, R66, R74, R108 ;  /* 0x0000004a426c722b */ /* 0x000fc4000000006c */
[----:B------:R-:W-:Y:S02]  /*1ce0*/  DADD R106, -R74, R106 ;  /* 0x000000004a6a7229 */ /* 0x000fe4000000016a */
[----:B------:R-:W-:Y:S02]  /*1cf0*/  DFMA R86, R70, R74, R86 ;  /* 0x0000004a4656722b */ /* 0x000fe40000000056 */
[----:B------:R-:W-:Y:S02]  /*1d00*/  DADD R74, R88, R88 ;  /* 0x00000000584a7229 */ /* 0x000fe40000000058 */
[----:B------:R-:W-:Y:S02]  /*1d10*/  DFMA R112, R46, R100, R112 ;  /* 0x000000642e70722b */ /* 0x000fe40000000070 */
[----:B------:R-:W-:Y:S02]  /*1d20*/  DMUL R110, R58, R104 ;  /* 0x000000683a6e7228 */ /* 0x000fe40000000000 */
[----:B------:R-:W-:-:S02]  /*1d30*/  DMUL R88, R60, R108 ;  /* 0x0000006c3c587228 */ /* 0x000fc40000000000 */
[----:B------:R-:W-:Y:S02]  /*1d40*/  DMUL R114, R58, R90 ;  /* 0x0000005a3a727228 */ /* 0x000fe40000000000 */
[----:B------:R-:W-:Y:S02]  /*1d50*/  DFMA R72, R68, R72, R112 ;  /* 0x000000484448722b */ /* 0x000fe40000000070 */
[CC--:B------:R-:W-:Y:S02]  /*1d60*/  DFMA R110, R46.reuse, R106.reuse, R110 ;  /* 0x0000006a2e6e722b */ /* 0x0c0fe4000000006e */
[----:B------:R-:W-:Y:S02]  /*1d70*/  DFMA R88, R46, R106, R88 ;  /* 0x0000006a2e58722b */ /* 0x000fe40000000058 */
[----:B------:R-:W-:Y:S02]  /*1d80*/  DADD R112, R106, R106 ;  /* 0x000000006a707229 */ /* 0x000fe4000000006a */
[----:B------:R-:W-:-:S02]  /*1d90*/  DADD R100, R100, R100 ;  /* 0x0000000064647229 */ /* 0x000fc40000000064 */
[----:B------:R-:W-:Y:S02]  /*1da0*/  DMUL R106, R60, R102 ;  /* 0x000000663c6a7228 */ /* 0x000fe40000000000 */
[----:B------:R-:W-:Y:S02]  /*1db0*/  DFMA R74, R46, R74, R114 ;  /* 0x0000004a2e4a722b */ /* 0x000fe40000000072 */
[----:B------:R-:W-:Y:S02]  /*1dc0*/  DMUL R114, R62, R86 ;  /* 0x000000563e727228 */ /* 0x000fe40000000000 */
[----:B------:R-:W-:Y:S02]  /*1dd0*/  DFMA R88, R66, R82, R88 ;  /* 0x000000524258722b */ /* 0x000fe40000000058 */
[----:B------:R-:W-:Y:S02]  /*1de0*/  DFMA R100, R46, R100, R106 ;  /* 0x000000642e64722b */ /* 0x000fe4000000006a */
[----:B------:R-:W-:-:S02]  /*1df0*/  DFMA R106, R68, R78, R110 ;  /* 0x0000004e446a722b */ /* 0x000fc4000000006e */
[----:B------:R-:W-:Y:S02]  /*1e00*/  DFMA R78, R46, R112, R114 ;  /* 0x000000702e4e722b */ /* 0x000fe40000000072 */
[----:B------:R-:W-:Y:S02]  /*1e10*/  DFMA R74, R68, R80, R74 ;  /* 0x00000050444a722b */ /* 0x000fe4000000004a */
[C---:B------:R-:W-:Y:S02]  /*1e20*/  DMUL R114, R58.reuse, R108 ;  /* 0x0000006c3a727228 */ /* 0x040fe40000000000 */
[C---:B------:R-:W-:Y:S02]  /*1e30*/  DMUL R112, R58.reuse, R102 ;  /* 0x000000663a707228 */ /* 0x040fe40000000000 */
[-C--:B------:R-:W-:Y:S02]  /*1e40*/  DMUL R110, R58, R86.reuse ;  /* 0x000000563a6e7228 */ /* 0x080fe40000000000 */
[----:B------:R-:W-:-:S02]  /*1e50*/  DMUL R80, R60, R86 ;  /* 0x000000563c507228 */ /* 0x000fc40000000000 */
[C---:B------:R-:W-:Y:S02]  /*1e60*/  DFMA R82, R68.reuse, R82, R114 ;  /* 0x000000524452722b */ /* 0x040fe40000000072 */
[C---:B------:R-:W-:Y:S02]  /*1e70*/  DFMA R112, R68.reuse, R76, R112 ;  /* 0x0000004c4470722b */ /* 0x040fe40000000070 */
[-C--:B------:R-:W-:Y:S02]  /*1e80*/  DFMA R110, R68, R84.reuse, R110 ;  /* 0x00000054446e722b */ /* 0x080fe4000000006e */
[C---:B------:R-:W-:Y:S02]  /*1e90*/  DFMA R80, R66.reuse, R84, R80 ;  /* 0x000000544250722b */ /* 0x040fe40000000050 */
[----:B------:R-:W-:Y:S02]  /*1ea0*/  DFMA R100, R66, R76, R100 ;  /* 0x0000004c4264722b */ /* 0x000fe40000000064 */
[----:B------:R-:W-:-:S02]  /*1eb0*/  DFMA R78, R70, R84, R78 ;  /* 0x00000054464e722b */ /* 0x000fc4000000004e */
[C---:B---3--:R-:W-:Y:S02]  /*1ec0*/  DFMA R56, R2.reuse, R92, R56 ;  /* 0x0000005c0238722b */ /* 0x048fe40000000038 */
[C---:B------:R-:W-:Y:S02]  /*1ed0*/  DFMA R36, R2.reuse, R104, R36 ;  /* 0x000000680224722b */ /* 0x040fe40000000024 */
[----:B------:R-:W-:Y:S02]  /*1ee0*/  DFMA R34, R2, R108, R34 ;  /* 0x0000006c0222722b */ /* 0x000fe40000000022 */
[----:B------:R-:W-:Y:S02]  /*1ef0*/  DFMA R30, R90, R2, R30 ;  /* 0x000000025a1e722b */ /* 0x000fe4000000001e */
[C---:B------:R-:W-:Y:S02]  /*1f00*/  DFMA R38, R2.reuse, R102, R38 ;  /* 0x000000660226722b */ /* 0x040fe40000000026 */
[----:B------:R-:W-:-:S02]  /*1f10*/  DFMA R32, R2, R86, R32 ;  /* 0x000000560220722b */ /* 0x000fc40000000020 */
[C---:B------:R-:W-:Y:S02]  /*1f20*/  DFMA R28, R2.reuse, R82, R28 ;  /* 0x00000052021c722b */ /* 0x040fe4000000001c */
[C---:B------:R-:W-:Y:S02]  /*1f30*/  DFMA R18, R2.reuse, R72, R18 ;  /* 0x000000480212722b */ /* 0x040fe40000000012 */
[C---:B------:R-:W-:Y:S02]  /*1f40*/  DFMA R24, R2.reuse, R112, R24 ;  /* 0x000000700218722b */ /* 0x040fe40000000018 */
[C---:B------:R-:W-:Y:S02]  /*1f50*/  DFMA R20, R2.reuse, R106, R20 ;  /* 0x0000006a0214722b */ /* 0x040fe40000000014 */
[C---:B------:R-:W-:Y:S02]  /*1f60*/  DFMA R22, R2.reuse, R88, R22 ;  /* 0x000000580216722b */ /* 0x040fe40000000016 */
[----:B------:R-:W-:-:S02]  /*1f70*/  DFMA R12, R2, R110, R12 ;  /* 0x0000006e020c722b */ /* 0x000fc4000000000c */
[C---:B------:R-:W-:Y:S02]  /*1f80*/  DFMA R16, R2.reuse, R80, R16 ;  /* 0x000000500210722b */ /* 0x040fe40000000010 */
[C---:B------:R-:W-:Y:S02]  /*1f90*/  DFMA R10, R2.reuse, R74, R10 ;  /* 0x0000004a020a722b */ /* 0x040fe4000000000a */
[C---:B------:R-:W-:Y:S02]  /*1fa0*/  DFMA R26, R2.reuse, R100, R26 ;  /* 0x00000064021a722b */ /* 0x040fe4000000001a */
[----:B------:R-:W-:Y:S01]  /*1fb0*/  DFMA R14, R2, R78, R14 ;  /* 0x0000004e020e722b */ /* 0x000fe2000000000e */
[----:B------:R-:W-:Y:S10]  /*1fc0*/  @P0 BRA `(.L_x_29) ;  /* 0xffffffe800e80947 */ /* 0x000ff4000383ffff */
[----:B------:R-:W-:Y:S05]  /*1fd0*/  @P1 BRA `(.L_x_30) ;  /* 0xffffffe4009c1947 */ /* 0x000fea000383ffff */
.L_x_6:
[----:B------:R-:W-:Y:S05]  /*1fe0*/  BSYNC.RECONVERGENT B0 ;  /* 0x0000000000007941 */ /* 0x000fea0003800200 */
.L_x_5:
[----:B------:R-:W0:Y:S01]  /*1ff0*/  LDC.64 R2, c[0x0][0x408] ;  /* 0x00010200ff027b82 */ /* 0x000e220000000a00 */
[----:B------:R-:W1:Y:S02]  /*2000*/  LDCU UR6, c[0x0][0x404] ;  /* 0x00008080ff0677ac */ /* 0x000e640008000800 */
[----:B-1---5:R-:W-:-:S04]  /*2010*/  IMAD R41, R97, UR6, R96 ;  /* 0x0000000661297c24 */ /* 0x022fc8000f8e0260 */
[----:B0-----:R-:W-:-:S05]  /*2020*/  IMAD.WIDE.U32 R46, R41, 0x8, R2 ;  /* 0x00000008292e7825 */ /* 0x001fca00078e0002 */
[----:B------:R-:W2:Y:S01]  /*2030*/  LDG.E.64 R42, desc[UR4][R46.64] ;  /* 0x000000042e2a7981 */ /* 0x000ea2000c1e1b00 */
[----:B------:R-:W-:Y:S01]  /*2040*/  DFMA R10, R4, R30, R10 ;  /* 0x0000001e040a722b */ /* 0x000fe2000000000a */
[----:B------:R-:W-:-:S04]  /*2050*/  IMAD R97, R96, UR6, R97 ;  /* 0x0000000660617c24 */ /* 0x000fc8000f8e0261 */
[----:B------:R-:W-:-:S03]  /*2060*/  IMAD.WIDE.U32 R50, R97, 0x8, R2 ;  /* 0x0000000861327825 */ /* 0x000fc600078e0002 */
[----:B--2---:R-:W-:-:S07]  /*2070*/  DADD R48, -R10, R42 ;  /* 0x000000000a307229 */ /* 0x004fce000000012a */
[----:B------:R0:W-:Y:S04]  /*2080*/  STG.E.64 desc[UR4][R46.64], R48 ;  /* 0x000000302e007986 */ /* 0x0001e8000c101b04 */
[----:B------:R-:W2:Y:S01]  /*2090*/  LDG.E.64 R42, desc[UR4][R50.64] ;  /* 0x00000004322a7981 */ /* 0x000ea2000c1e1b00 */
[----:B------:R-:W-:-:S04]  /*20a0*/  VIADD R45, R41, UR6 ;  /* 0x00000006292d7c36 */ /* 0x000fc80008000000 */
[----:B------:R-:W-:Y:S01]  /*20b0*/  IMAD.WIDE.U32 R54, R45, 0x8, R2 ;  /* 0x000000082d367825 */ /* 0x000fe200078e0002 */
[----:B--2---:R-:W-:-:S07]  /*20c0*/  DADD R52, -R10, R42 ;  /* 0x000000000a347229 */ /* 0x004fce000000012a */
[----:B------:R1:W-:Y:S04]  /*20d0*/  STG.E.64 desc[UR4][R50.64], R52 ;  /* 0x0000003432007986 */ /* 0x0003e8000c101b04 */
[----:B------:R-:W2:Y:S01]  /*20e0*/  LDG.E.64 R58, desc[UR4][R54.64] ;  /* 0x00000004363a7981 */ /* 0x000ea2000c1e1b00 */
[----:B------:R-:W-:Y:S01]  /*20f0*/  DFMA R42, R6, R30, R18 ;  /* 0x0000001e062a722b */ /* 0x000fe20000000012 */
[----:B------:R-:W-:-:S04]  /*2100*/  VIADD R61, R97, 0x1 ;  /* 0x00000001613d7836 */ /* 0x000fc80000000000 */
[----:B------:R-:W-:-:S03]  /*2110*/  IMAD.WIDE.U32 R60, R61, 0x8, R2 ;  /* 0x000000083d3c7825 */ /* 0x000fc600078e0002 */
[----:B--2---:R-:W-:-:S07]  /*2120*/  DADD R58, -R42, R58 ;  /* 0x000000002a3a7229 */ /* 0x004fce000000013a */
[----:B------:R2:W-:Y:S04]  /*2130*/  STG.E.64 desc[UR4][R54.64], R58 ;  /* 0x0000003a36007986 */ /* 0x0005e8000c101b04 */
[----:B0-----:R-:W3:Y:S01]  /*2140*/  LDG.E.64 R48, desc[UR4][R60.64] ;  /* 0x000000043c307981 */ /* 0x001ee2000c1e1b00 */
[----:B------:R-:W-:-:S05]  /*2150*/  IADD3 R47, PT, PT, R45, UR6, RZ ;  /* 0x000000062d2f7c10 */ /* 0x000fca000fffe0ff */
[----:B------:R-:W-:Y:S01]  /*2160*/  IMAD.WIDE.U32 R62, R47, 0x8, R2 ;  /* 0x000000082f3e7825 */ /* 0x000fe200078e0002 */
[----:B---3--:R-:W-:-:S07]  /*2170*/  DADD R48, -R42, R48 ;  /* 0x000000002a307229 */ /* 0x008fce0000000130 */
[----:B------:R0:W-:Y:S04]  /*2180*/  STG.E.64 desc[UR4][R60.64], R48 ;  /* 0x000000303c007986 */ /* 0x0001e8000c101b04 */
[----:B-1----:R-:W3:Y:S01]  /*2190*/  LDG.E.64 R50, desc[UR4][R62.64] ;  /* 0x000000043e327981 */ /* 0x002ee2000c1e1b00 */
[----:B------:R-:W-:Y:S01]  /*21a0*/  DFMA R30, R8, R30, R20 ;  /* 0x0000001e081e722b */ /* 0x000fe20000000014 */
[----:B------:R-:W-:-:S04]  /*21b0*/  VIADD R53, R97, 0x2 ;  /* 0x0000000261357836 */ /* 0x000fc80000000000 */
[----:B------:R-:W-:-:S03]  /*21c0*/  IMAD.WIDE.U32 R52, R53, 0x8, R2 ;  /* 0x0000000835347825 */ /* 0x000fc600078e0002 */
[----:B---3--:R-:W-:-:S07]  /*21d0*/  DADD R50, -R30, R50 ;  /* 0x000000001e327229 */ /* 0x008fce0000000132 */
[----:B------:R1:W-:Y:S04]  /*21e0*/  STG.E.64 desc[UR4][R62.64], R50 ;  /* 0x000000323e007986 */ /* 0x0003e8000c101b04 */
[----:B--2---:R-:W2:Y:S01]  /*21f0*/  LDG.E.64 R54, desc[UR4][R52.64] ;  /* 0x0000000434367981 */ /* 0x004ea2000c1e1b00 */
[----:B------:R-:W-:-:S04]  /*2200*/  VIADD R59, R41, 0x1 ;  /* 0x00000001293b7836 */ /* 0x000fc80000000000 */
[----:B------:R-:W-:Y:S01]  /*2210*/  IMAD.WIDE.U32 R58, R59, 0x8, R2 ;  /* 0x000000083b3a7825 */ /* 0x000fe200078e0002 */
[----:B--2---:R-:W-:-:S07]  /*2220*/  DADD R54, -R30, R54 ;  /* 0x000000001e367229 */ /* 0x004fce0000000136 */
[----:B------:R2:W-:Y:S04]  /*2230*/  STG.E.64 desc[UR4][R52.64], R54 ;  /* 0x0000003634007986 */ /* 0x0005e8000c101b04 */
[----:B0-----:R-:W3:Y:S01]  /*2240*/  LDG.E.64 R48, desc[UR4][R58.64] ;  /* 0x000000043a307981 */ /* 0x001ee2000c1e1b00 */
[----:B------:R-:W-:Y:S01]  /*2250*/  DFMA R18, R4, R56, R18 ;  /* 0x000000380412722b */ /* 0x000fe20000000012 */
[----:B------:R-:W-:-:S04]  /*2260*/  VIADD R97, R97, UR6 ;  /* 0x0000000661617c36 */ /* 0x000fc80008000000 */
[----:B------:R-:W-:-:S03]  /*2270*/  IMAD.WIDE.U32 R64, R97, 0x8, R2 ;  /* 0x0000000861407825 */ /* 0x000fc600078e0002 */
[----:B---3--:R-:W-:-:S07]  /*2280*/  DADD R60, -R18, R48 ;  /* 0x00000000123c7229 */ /* 0x008fce0000000130 */
[----:B------:R0:W-:Y:S04]  /*2290*/  STG.E.64 desc[UR4][R58.64], R60 ;  /* 0x0000003c3a007986 */ /* 0x0001e8000c101b04 */
[----:B------:R-:W3:Y:S01]  /*22a0*/  LDG.E.64 R48, desc[UR4][R64.64] ;  /* 0x0000000440307981 */ /* 0x000ee2000c1e1b00 */
[----:B-1----:R-:W-:-:S05]  /*22b0*/  IADD3 R63, PT, PT, R45, 0x1, RZ ;  /* 0x000000012d3f7810 */ /* 0x002fca0007ffe0ff */
[----:B------:R-:W-:Y:S01]  /*22c0*/  IMAD.WIDE.U32 R62, R63, 0x8, R2 ;  /* 0x000000083f3e7825 */ /* 0x000fe200078e0002 */
[----:B---3--:R-:W-:-:S07]  /*22d0*/  DADD R50, -R18, R48 ;  /* 0x0000000012327229 */ /* 0x008fce0000000130 */
[----:B------:R1:W-:Y:S04]  /*22e0*/  STG.E.64 desc[UR4][R64.64], R50 ;  /* 0x0000003240007986 */ /* 0x0003e8000c101b04 */
[----:B--2---:R-:W2:Y:S01]  /*22f0*/  LDG.E.64 R52, desc[UR4][R62.64] ;  /* 0x000000043e347981 */ /* 0x004ea2000c1e1b00 */
[----:B------:R-:W-:Y:S01]  /*2300*/  DFMA R48, R6, R56, R24 ;  /* 0x000000380630722b */ /* 0x000fe20000000018 */
[----:B------:R-:W-:-:S04]  /*2310*/  VIADD R55, R97, 0x1 ;  /* 0x0000000161377836 */ /* 0x000fc80000000000 */
[----:B------:R-:W-:-:S03]  /*2320*/  IMAD.WIDE.U32 R54, R55, 0x8, R2 ;  /* 0x0000000837367825 */ /* 0x000fc600078e0002 */
[----:B--2---:R-:W-:-:S07]  /*2330*/  DADD R52, -R48, R52 ;  /* 0x0000000030347229 */ /* 0x004fce0000000134 */
[----:B------:R2:W-:Y:S04]  /*2340*/  STG.E.64 desc[UR4][R62.64], R52 ;  /* 0x000000343e007986 */ /* 0x0005e8000c101b04 */
[----:B0-----:R-:W3:Y:S01]  /*2350*/  LDG.E.64 R58, desc[UR4][R54.64] ;  /* 0x00000004363a7981 */ /* 0x001ee2000c1e1b00 */
[----:B------:R-:W-:-:S04]  /*2360*/  VIADD R61, R47, 0x1 ;  /* 0x000000012f3d7836 */ /* 0x000fc80000000000 */
        /* <DEDUP_REMOVED lines=10> */
[----:B------:R-:W-:-:S05]  /*2410*/  IADD3 R63, PT, PT, R41, 0x2, RZ ;  /* 0x00000002293f7810 */ /* 0x000fca0007ffe0ff */
        /* <DEDUP_REMOVED lines=9> */
[----:B-1----:R-:W3:Y:S01]  /*24b0*/  LDG.E.64 R50, desc[UR4][R58.64] ;  /* 0x000000043a327981 */ /* 0x002ee2000c1e1b00 */
[----:B------:R-:W-:-:S04]  /*24c0*/  VIADD R67, R45, 0x2 ;  /* 0x000000022d437836 */ /* 0x000fc80000000000 */
        /* <DEDUP_REMOVED lines=10> */
[----:B------:R-:W-:-:S05]  /*2570*/  IADD3 R63, PT, PT, R47, 0x2, RZ ;  /* 0x000000022f3f7810 */ /* 0x000fca0007ffe0ff */
        /* <DEDUP_REMOVED lines=21> */
[----:B------:R-:W-:-:S05]  /*26d0*/  IADD3 R63, PT, PT, R45, 0x3, RZ ;  /* 0x000000032d3f7810 */ /* 0x000fca0007ffe0ff */
        /* <DEDUP_REMOVED lines=74> */
[----:B------:R-:W-:Y:S04]  /*2b80*/  STG.E.64 desc[UR4][R44.64], R52 ;  /* 0x000000342c007986 */ /* 0x000fe8000c101b04 */
[----:B0-----:R-:W2:Y:S01]  /*2b90*/  LDG.E.64 R40, desc[UR4][R16.64] ;  /* 0x0000000410287981 */ /* 0x001ea2000c1e1b00 */
[----:B------:R-:W-:-:S04]  /*2ba0*/  VIADD R47, R47, 0x5 ;  /* 0x000000052f2f7836 */ /* 0x000fc80000000000 */
[----:B------:R-:W-:Y:S01]  /*2bb0*/  IMAD.WIDE.U32 R46, R47, 0x8, R2 ;  /* 0x000000082f2e7825 */ /* 0x000fe200078e0002 */
[----:B--2---:R-:W-:-:S07]  /*2bc0*/  DADD R40, -R6, R40 ;  /* 0x0000000006287229 */ /* 0x004fce0000000128 */
[----:B------:R-:W-:Y:S04]  /*2bd0*/  STG.E.64 desc[UR4][R16.64], R40 ;  /* 0x0000002810007986 */ /* 0x000fe8000c101b04 */
[----:B-1----:R-:W2:Y:S01]  /*2be0*/  LDG.E.64 R12, desc[UR4][R46.64] ;  /* 0x000000042e0c7981 */ /* 0x002ea2000c1e1b00 */
[----:B------:R-:W-:Y:S01]  /*2bf0*/  DFMA R8, R8, R32, R14 ;  /* 0x000000200808722b */ /* 0x000fe2000000000e */
[----:B------:R-:W-:-:S04]  /*2c00*/  VIADD R97, R97, 0x2 ;  /* 0x0000000261617836 */ /* 0x000fc80000000000 */
[----:B------:R-:W-:-:S03]  /*2c10*/  IMAD.WIDE.U32 R2, R97, 0x8, R2 ;  /* 0x0000000861027825 */ /* 0x000fc600078e0002 */
[----:B--2---:R-:W-:-:S07]  /*2c20*/  DADD R12, -R8, R12 ;  /* 0x00000000080c7229 */ /* 0x004fce000000010c */
[----:B------:R-:W-:Y:S04]  /*2c30*/  STG.E.64 desc[UR4][R46.64], R12 ;  /* 0x0000000c2e007986 */ /* 0x000fe8000c101b04 */
[----:B------:R-:W2:Y:S04]  /*2c40*/  LDG.E.64 R14, desc[UR4][R2.64] ;  /* 0x00000004020e7981 */ /* 0x000ea8000c1e1b00 */
[----:B------:R-:W-:Y:S04]  /*2c50*/  STS.64 [R94], R10 ;  /* 0x0000000a5e007388 */ /* 0x000fe80000000a00 */
[----:B------:R-:W-:Y:S04]  /*2c60*/  STS.64 [R94+0x2800], R26 ;  /* 0x0028001a5e007388 */ /* 0x000fe80000000a00 */
        /* <DEDUP_REMOVED lines=15> */
[----:B------:R-:W-:Y:S01]  /*2d60*/  STS.64 [R94+0x4400], R8 ;  /* 0x004400085e007388 */ /* 0x000fe20000000a00 */
[----:B--2---:R-:W-:-:S07]  /*2d70*/  DADD R14, -R8, R14 ;  /* 0x00000000080e7229 */ /* 0x004fce000000010e */
[----:B------:R-:W-:Y:S01]  /*2d80*/  STG.E.64 desc[UR4][R2.64], R14 ;  /* 0x0000000e02007986 */ /* 0x000fe2000c101b04 */
[----:B------:R-:W-:Y:S05]  /*2d90*/  EXIT ;  /* 0x000000000000794d */ /* 0x000fea0003800000 */
        .weak           $__internal_0_$__cuda_sm20_dblrcp_rn_slowpath_v3
        .type           $__internal_0_$__cuda_sm20_dblrcp_rn_slowpath_v3,@function
        .size           $__internal_0_$__cuda_sm20_dblrcp_rn_slowpath_v3,($__internal_1_$__cuda_sm20_div_rn_f64_full - $__internal_0_$__cuda_sm20_dblrcp_rn_slowpath_v3)
$__internal_0_$__cuda_sm20_dblrcp_rn_slowpath_v3:
[----:B------:R-:W-:Y:S01]  /*2da0*/  DSETP.GTU.AND P0, PT, |R72|, +INF , PT ;  /* 0x7ff000004800742a */ /* 0x000fe20003f0c200 */
[----:B------:R-:W-:-:S13]  /*2db0*/  BSSY.RECONVERGENT B3, `(.L_x_31) ;  /* 0x0000024000037945 */ /* 0x000fda0003800200 */
[----:B------:R-:W-:Y:S05]  /*2dc0*/  @P0 BRA `(.L_x_32) ;  /* 0x0000000000800947 */ /* 0x000fea0003800000 */
[----:B------:R-:W-:-:S04]  /*2dd0*/  LOP3.LUT R76, R73, 0x7fffffff, RZ, 0xc0, !PT ;  /* 0x7fffffff494c7812 */ /* 0x000fc800078ec0ff */
[----:B------:R-:W-:-:S04]  /*2de0*/  IADD3 R2, PT, PT, R76, -0x1, RZ ;  /* 0xffffffff4c027810 */ /* 0x000fc80007ffe0ff */
[----:B------:R-:W-:-:S13]  /*2df0*/  ISETP.GE.U32.AND P0, PT, R2, 0x7fefffff, PT ;  /* 0x7fefffff0200780c */ /* 0x000fda0003f06070 */
[----:B------:R-:W-:Y:S01]  /*2e00*/  @P0 LOP3.LUT R3, R73, 0x7ff00000, RZ, 0x3c, !PT ;  /* 0x7ff0000049030812 */ /* 0x000fe200078e3cff */
[----:B------:R-:W-:Y:S01]  /*2e10*/  @P0 IMAD.MOV.U32 R2, RZ, RZ, RZ ;  /* 0x000000ffff020224 */ /* 0x000fe200078e00ff */
[----:B------:R-:W-:Y:S06]  /*2e20*/  @P0 BRA `(.L_x_33) ;  /* 0x0000000000700947 */ /* 0x000fec0003800000 */
[----:B------:R-:W-:-:S13]  /*2e30*/  ISETP.GE.U32.AND P0, PT, R76, 0x1000001, PT ;  /* 0x010000014c00780c */ /* 0x000fda0003f06070 */
[----:B------:R-:W-:Y:S05]  /*2e40*/  @!P0 BRA `(.L_x_34) ;  /* 0x0000000000388947 */ /* 0x000fea0003800000 */
[----:B------:R-:W-:Y:S01]  /*2e50*/  VIADD R3, R73, 0xc0200000 ;  /* 0xc020000049037836 */ /* 0x000fe20000000000 */
[----:B------:R-:W-:Y:S01]  /*2e60*/  MOV R76, R79 ;  /* 0x0000004f004c7202 */ /* 0x000fe20000000f00 */
[----:B------:R-:W-:Y:S02]  /*2e70*/  IMAD.MOV.U32 R2, RZ, RZ, R72 ;  /* 0x000000ffff027224 */ /* 0x000fe400078e0048 */
[----:B------:R-:W0:Y:S04]  /*2e80*/  MUFU.RCP64H R77, R3 ;  /* 0x00000003004d7308 */ /* 0x000e280000001800 */
[----:B0-----:R-:W-:-:S08]  /*2e90*/  DFMA R78, -R2, R76, 1 ;  /* 0x3ff00000024e742b */ /* 0x001fd0000000014c */
[----:B------:R-:W-:-:S08]  /*2ea0*/  DFMA R78, R78, R78, R78 ;  /* 0x0000004e4e4e722b */ /* 0x000fd0000000004e */
[----:B------:R-:W-:-:S08]  /*2eb0*/  DFMA R78, R76, R78, R76 ;  /* 0x0000004e4c4e722b */ /* 0x000fd0000000004c */
[----:B------:R-:W-:-:S08]  /*2ec0*/  DFMA R76, -R2, R78, 1 ;  /* 0x3ff00000024c742b */ /* 0x000fd0000000014e */
[----:B------:R-:W-:-:S08]  /*2ed0*/  DFMA R76, R78, R76, R78 ;  /* 0x0000004c4e4c722b */ /* 0x000fd0000000004e */
[----:B------:R-:W-:-:S08]  /*2ee0*/  DMUL R76, R76, 2.2250738585072013831e-308 ;  /* 0x001000004c4c7828 */ /* 0x000fd00000000000 */
[----:B------:R-:W-:-:S08]  /*2ef0*/  DFMA R78, -R72, R76, 1 ;  /* 0x3ff00000484e742b */ /* 0x000fd0000000014c */
[----:B------:R-:W-:-:S08]  /*2f00*/  DFMA R78, R78, R78, R78 ;  /* 0x0000004e4e4e722b */ /* 0x000fd0000000004e */
[----:B------:R-:W-:Y:S01]  /*2f10*/  DFMA R2, R76, R78, R76 ;  /* 0x0000004e4c02722b */ /* 0x000fe2000000004c */
[----:B------:R-:W-:Y:S10]  /*2f20*/  BRA `(.L_x_33) ;  /* 0x0000000000307947 */ /* 0x000ff40003800000 */
.L_x_34:
[----:B------:R-:W-:Y:S01]  /*2f30*/  DMUL R76, R72, 8.11296384146066816958e+31 ;  /* 0x46900000484c7828 */ /* 0x000fe20000000000 */
[----:B------:R-:W-:-:S05]  /*2f40*/  IMAD.MOV.U32 R2, RZ, RZ, R79 ;  /* 0x000000ffff027224 */ /* 0x000fca00078e004f */
[----:B------:R-:W0:Y:S02]  /*2f50*/  MUFU.RCP64H R3, R77 ;  /* 0x0000004d00037308 */ /* 0x000e240000001800 */
[----:B0-----:R-:W-:-:S08]  /*2f60*/  DFMA R78, -R76, R2, 1 ;  /* 0x3ff000004c4e742b */ /* 0x001fd00000000102 */
[----:B------:R-:W-:-:S08]  /*2f70*/  DFMA R78, R78, R78, R78 ;  /* 0x0000004e4e4e722b */ /* 0x000fd0000000004e */
[----:B------:R-:W-:-:S08]  /*2f80*/  DFMA R78, R2, R78, R2 ;  /* 0x0000004e024e722b */ /* 0x000fd00000000002 */
[----:B------:R-:W-:-:S08]  /*2f90*/  DFMA R2, -R76, R78, 1 ;  /* 0x3ff000004c02742b */ /* 0x000fd0000000014e */
[----:B------:R-:W-:-:S08]  /*2fa0*/  DFMA R2, R78, R2, R78 ;  /* 0x000000024e02722b */ /* 0x000fd0000000004e */
[----:B------:R-:W-:Y:S01]  /*2fb0*/  DMUL R2, R2, 8.11296384146066816958e+31 ;  /* 0x4690000002027828 */ /* 0x000fe20000000000 */
[----:B------:R-:W-:Y:S10]  /*2fc0*/  BRA `(.L_x_33) ;  /* 0x0000000000087947 */ /* 0x000ff40003800000 */
.L_x_32:
[----:B------:R-:W-:Y:S01]  /*2fd0*/  LOP3.LUT R3, R73, 0x80000, RZ, 0xfc, !PT ;  /* 0x0008000049037812 */ /* 0x000fe200078efcff */
[----:B------:R-:W-:-:S07]  /*2fe0*/  IMAD.MOV.U32 R2, RZ, RZ, R72 ;  /* 0x000000ffff027224 */ /* 0x000fce00078e0048 */
.L_x_33:
[----:B------:R-:W-:Y:S05]  /*2ff0*/  BSYNC.RECONVERGENT B3 ;  /* 0x0000000000037941 */ /* 0x000fea0003800200 */
.L_x_31:
[----:B------:R-:W-:Y:S01]  /*3000*/  IMAD.MOV.U32 R76, RZ, RZ, R2 ;  /* 0x000000ffff4c7224 */ /* 0x000fe200078e0002 */
[----:B------:R-:W-:Y:S01]  /*3010*/  MOV R77, R3 ;  /* 0x00000003004d7202 */ /* 0x000fe20000000f00 */
[----:B------:R-:W-:Y:S02]  /*3020*/  IMAD.MOV.U32 R2, RZ, RZ, R80 ;  /* 0x000000ffff027224 */ /* 0x000fe400078e0050 */
[----:B------:R-:W-:-:S04]  /*3030*/  IMAD.MOV.U32 R3, RZ, RZ, 0x0 ;  /* 0x00000000ff037424 */ /* 0x000fc800078e00ff */
[----:B------:R-:W-:Y:S05]  /*3040*/  RET.REL.NODEC R2 `(_Z23nuc_attr_GPU_kernel_2_1PKjPKdS2_S2_S2_S2_S2_S2_S2_S2_jS2_S2_S2_S0_S0_jjPd) ;  /* 0xffffffcc02ec7950 */ /* 0x000fea0003c3ffff */
        .weak           $__internal_1_$__cuda_sm20_div_rn_f64_full
        .type           $__internal_1_$__cuda_sm20_div_rn_f64_full,@function
        .size           $__internal_1_$__cuda_sm20_div_rn_f64_full,($__internal_2_$__cuda_sm20_dsqrt_rn_f64_mediumpath_v1 - $__internal_1_$__cuda_sm20_div_rn_f64_full)
$__internal_1_$__cuda_sm20_div_rn_f64_full:
[C---:B------:R-:W-:Y:S01]  /*3050*/  FSETP.GEU.AND P0, PT, |R85|.reuse, 1.469367938527859385e-39, PT ;  /* 0x001000005500780b */ /* 0x040fe20003f0e200 */
[----:B------:R-:W-:Y:S01]  /*3060*/  BSSY.RECONVERGENT B3, `(.L_x_35) ;  /* 0x0000056000037945 */ /* 0x000fe20003800200 */
[----:B------:R-:W-:Y:S02]  /*3070*/  LOP3.LUT R2, R85, 0x800fffff, RZ, 0xc0, !PT ;  /* 0x800fffff55027812 */ /* 0x000fe400078ec0ff */
[C---:B------:R-:W-:Y:S02]  /*3080*/  FSETP.GEU.AND P3, PT, |R87|.reuse, 1.469367938527859385e-39, PT ;  /* 0x001000005700780b */ /* 0x040fe40003f6e200 */
[----:B------:R-:W-:Y:S01]  /*3090*/  LOP3.LUT R3, R2, 0x3ff00000, RZ, 0xfc, !PT ;  /* 0x3ff0000002037812 */ /* 0x000fe200078efcff */
[----:B------:R-:W-:Y:S01]  /*30a0*/  IMAD.MOV.U32 R2, RZ, RZ, R84 ;  /* 0x000000ffff027224 */ /* 0x000fe200078e0054 */
[----:B------:R-:W-:Y:S02]  /*30b0*/  MOV R88, 0x1 ;  /* 0x0000000100587802 */ /* 0x000fe40000000f00 */
[----:B------:R-:W-:-:S02]  /*30c0*/  LOP3.LUT R91, R87, 0x7ff00000, RZ, 0xc0, !PT ;  /* 0x7ff00000575b7812 */ /* 0x000fc400078ec0ff */
[----:B------:R-:W-:Y:S01]  /*30d0*/  LOP3.LUT R106, R85, 0x7ff00000, RZ, 0xc0, !PT ;  /* 0x7ff00000556a7812 */ /* 0x000fe200078ec0ff */
[----:B------:R-:W-:Y:S01]  /*30e0*/  @!P0 DMUL R2, R84, 8.98846567431157953865e+307 ;  /* 0x7fe0000054028828 */ /* 0x000fe20000000000 */
[----:B------:R-:W-:Y:S02]  /*30f0*/  MOV R107, R91 ;  /* 0x0000005b006b7202 */ /* 0x000fe40000000f00 */
[----:B------:R-:W-:Y:S02]  /*3100*/  ISETP.GE.U32.AND P2, PT, R91, R106, PT ;  /* 0x0000006a5b00720c */ /* 0x000fe40003f46070 */
[----:B------:R-:W-:Y:S01]  /*3110*/  @!P3 LOP3.LUT R100, R85, 0x7ff00000, RZ, 0xc0, !PT ;  /* 0x7ff000005564b812 */ /* 0x000fe200078ec0ff */
[----:B------:R-:W0:Y:S03]  /*3120*/  MUFU.RCP64H R89, R3 ;  /* 0x0000000300597308 */ /* 0x000e260000001800 */
[----:B------:R-:W-:Y:S01]  /*3130*/  @!P3 ISETP.GE.U32.AND P4, PT, R91, R100, PT ;  /* 0x000000645b00b20c */ /* 0x000fe20003f86070 */
[----:B------:R-:W-:Y:S01]  /*3140*/  IMAD.MOV.U32 R100, RZ, RZ, 0x1ca00000 ;  /* 0x1ca00000ff647424 */ /* 0x000fe200078e00ff */
[----:B------:R-:W-:-:S05]  /*3150*/  @!P0 LOP3.LUT R106, R3, 0x7ff00000, RZ, 0xc0, !PT ;  /* 0x7ff00000036a8812 */ /* 0x000fca00078ec0ff */
[----:B------:R-:W-:Y:S01]  /*3160*/  VIADD R108, R106, 0xffffffff ;  /* 0xffffffff6a6c7836 */ /* 0x000fe20000000000 */
[----:B0-----:R-:W-:-:S08]  /*3170*/  DFMA R92, R88, -R2, 1 ;  /* 0x3ff00000585c742b */ /* 0x001fd00000000802 */
[----:B------:R-:W-:-:S08]  /*3180*/  DFMA R92, R92, R92, R92 ;  /* 0x0000005c5c5c722b */ /* 0x000fd0000000005c */
[----:B------:R-:W-:Y:S01]  /*3190*/  DFMA R102, R88, R92, R88 ;  /* 0x0000005c5866722b */ /* 0x000fe20000000058 */
[C---:B------:R-:W-:Y:S01]  /*31a0*/  @!P3 SEL R93, R100.reuse, 0x63400000, !P4 ;  /* 0x63400000645db807 */ /* 0x040fe20006000000 */
[----:B------:R-:W-:Y:S01]  /*31b0*/  IMAD.MOV.U32 R88, RZ, RZ, R86 ;  /* 0x000000ffff587224 */ /* 0x000fe200078e0056 */
[----:B------:R-:W-:Y:S01]  /*31c0*/  SEL R89, R100, 0x63400000, !P2 ;  /* 0x6340000064597807 */ /* 0x000fe20005000000 */
[----:B------:R-:W-:Y:S01]  /*31d0*/  @!P3 IMAD.MOV.U32 R92, RZ, RZ, RZ ;  /* 0x000000ffff5cb224 */ /* 0x000fe200078e00ff */
[--C-:B------:R-:W-:Y:S02]  /*31e0*/  @!P3 LOP3.LUT R93, R93, 0x80000000, R87.reuse, 0xf8, !PT ;  /* 0x800000005d5db812 */ /* 0x100fe400078ef857 */
[----:B------:R-:W-:Y:S01]  /*31f0*/  LOP3.LUT R89, R89, 0x800fffff, R87, 0xf8, !PT ;  /* 0x800fffff59597812 */ /* 0x000fe200078ef857 */
[----:B------:R-:W-:Y:S01]  /*3200*/  DFMA R104, R102, -R2, 1 ;  /* 0x3ff000006668742b */ /* 0x000fe20000000802 */
[----:B------:R-:W-:-:S06]  /*3210*/  @!P3 LOP3.LUT R93, R93, 0x100000, RZ, 0xfc, !PT ;  /* 0x001000005d5db812 */ /* 0x000fcc00078efcff */
[----:B------:R-:W-:Y:S02]  /*3220*/  @!P3 DFMA R88, R88, 2, -R92 ;  /* 0x400000005858b82b */ /* 0x000fe4000000085c */
[----:B------:R-:W-:-:S08]  /*3230*/  DFMA R92, R102, R104, R102 ;  /* 0x00000068665c722b */ /* 0x000fd00000000066 */
[----:B------:R-:W-:Y:S01]  /*3240*/  @!P3 LOP3.LUT R107, R89, 0x7ff00000, RZ, 0xc0, !PT ;  /* 0x7ff00000596bb812 */ /* 0x000fe200078ec0ff */
[----:B------:R-:W-:-:S04]  /*3250*/  DMUL R102, R92, R88 ;  /* 0x000000585c667228 */ /* 0x000fc80000000000 */
[----:B------:R-:W-:-:S04]  /*3260*/  VIADD R101, R107, 0xffffffff ;  /* 0xffffffff6b657836 */ /* 0x000fc80000000000 */
[----:B------:R-:W-:Y:S01]  /*3270*/  DFMA R104, R102, -R2, R88 ;  /* 0x800000026668722b */ /* 0x000fe20000000058 */
[----:B------:R-:W-:-:S04]  /*3280*/  ISETP.GT.U32.AND P0, PT, R101, 0x7feffffe, PT ;  /* 0x7feffffe6500780c */ /* 0x000fc80003f04070 */
[----:B------:R-:W-:-:S03]  /*3290*/  ISETP.GT.U32.OR P0, PT, R108, 0x7feffffe, P0 ;  /* 0x7feffffe6c00780c */ /* 0x000fc60000704470 */
[----:B------:R-:W-:-:S10]  /*32a0*/  DFMA R92, R92, R104, R102 ;  /* 0x000000685c5c722b */ /* 0x000fd40000000066 */
[----:B------:R-:W-:Y:S05]  /*32b0*/  @P0 BRA `(.L_x_36) ;  /* 0x00000000006c0947 */ /* 0x000fea0003800000 */
[----:B------:R-:W-:-:S04]  /*32c0*/  LOP3.LUT R102, R85, 0x7ff00000, RZ, 0xc0, !PT ;  /* 0x7ff0000055667812 */ /* 0x000fc800078ec0ff */
[CC--:B------:R-:W-:Y:S02]  /*32d0*/  VIADDMNMX R86, R91.reuse, -R102.reuse, 0xb9600000, !PT ;  /* 0xb96000005b567446 */ /* 0x0c0fe40007800966 */
[----:B------:R-:W-:Y:S02]  /*32e0*/  ISETP.GE.U32.AND P0, PT, R91, R102, PT ;  /* 0x000000665b00720c */ /* 0x000fe40003f06070 */
[----:B------:R-:W-:Y:S02]  /*32f0*/  VIMNMX R86, PT, PT, R86, 0x46a00000, PT ;  /* 0x46a0000056567848 */ /* 0x000fe40003fe0100 */
[----:B------:R-:W-:-:S05]  /*3300*/  SEL R91, R100, 0x63400000, !P0 ;  /* 0x63400000645b7807 */ /* 0x000fca0004000000 */
[----:B------:R-:W-:Y:S02]  /*3310*/  IMAD.IADD R91, R86, 0x1, -R91 ;  /* 0x00000001565b7824 */ /* 0x000fe400078e0a5b */
[----:B------:R-:W-:-:S03]  /*3320*/  IMAD.MOV.U32 R86, RZ, RZ, RZ ;  /* 0x000000ffff567224 */ /* 0x000fc600078e00ff */
[----:B------:R-:W-:-:S06]  /*3330*/  IADD3 R87, PT, PT, R91, 0x7fe00000, RZ ;  /* 0x7fe000005b577810 */ /* 0x000fcc0007ffe0ff */
[----:B------:R-:W-:-:S10]  /*3340*/  DMUL R100, R92, R86 ;  /* 0x000000565c647228 */ /* 0x000fd40000000000 */
[----:B------:R-:W-:-:S13]  /*3350*/  FSETP.GTU.AND P0, PT, |R101|, 1.469367938527859385e-39, PT ;  /* 0x001000006500780b */ /* 0x000fda0003f0c200 */
[----:B------:R-:W-:Y:S05]  /*3360*/  @P0 BRA `(.L_x_37) ;  /* 0x0000000000940947 */ /* 0x000fea0003800000 */
[----:B------:R-:W-:Y:S01]  /*3370*/  DFMA R2, R92, -R2, R88 ;  /* 0x800000025c02722b */ /* 0x000fe20000000058 */
[----:B------:R-:W-:-:S09]  /*3380*/  IMAD.MOV.U32 R86, RZ, RZ, RZ ;  /* 0x000000ffff567224 */ /* 0x000fd200078e00ff */
[C---:B------:R-:W-:Y:S02]  /*3390*/  FSETP.NEU.AND P0, PT, R3.reuse, RZ, PT ;  /* 0x000000ff0300720b */ /* 0x040fe40003f0d000 */
[----:B------:R-:W-:-:S04]  /*33a0*/  LOP3.LUT R85, R3, 0x80000000, R85, 0x48, !PT ;  /* 0x8000000003557812 */ /* 0x000fc800078e4855 */
[----:B------:R-:W-:-:S07]  /*33b0*/  LOP3.LUT R87, R85, R87, RZ, 0xfc, !PT ;  /* 0x0000005755577212 */ /* 0x000fce00078efcff */
[----:B------:R-:W-:Y:S05]  /*33c0*/  @!P0 BRA `(.L_x_37) ;  /* 0x00000000007c8947 */ /* 0x000fea0003800000 */
[----:B------:R-:W-:Y:S01]  /*33d0*/  IADD3 R3, PT, PT, -R91, RZ, RZ ;  /* 0x000000ff5b037210 */ /* 0x000fe20007ffe1ff */
[----:B------:R-:W-:Y:S01]  /*33e0*/  IMAD.MOV.U32 R2, RZ, RZ, RZ ;  /* 0x000000ffff027224 */ /* 0x000fe200078e00ff */
[----:B------:R-:W-:-:S05]  /*33f0*/  DMUL.RP R86, R92, R86 ;  /* 0x000000565c567228 */ /* 0x000fca0000008000 */
[----:B------:R-:W-:-:S05]  /*3400*/  DFMA R2, R100, -R2, R92 ;  /* 0x800000026402722b */ /* 0x000fca000000005c */
[----:B------:R-:W-:Y:S02]  /*3410*/  LOP3.LUT R85, R87, R85, RZ, 0x3c, !PT ;  /* 0x0000005557557212 */ /* 0x000fe400078e3cff */
[----:B------:R-:W-:-:S04]  /*3420*/  IADD3 R2, PT, PT, -R91, -0x43300000, RZ ;  /* 0xbcd000005b027810 */ /* 0x000fc80007ffe1ff */
[----:B------:R-:W-:-:S04]  /*3430*/  FSETP.NEU.AND P0, PT, |R3|, R2, PT ;  /* 0x000000020300720b */ /* 0x000fc80003f0d200 */
[----:B------:R-:W-:Y:S02]  /*3440*/  FSEL R100, R86, R100, !P0 ;  /* 0x0000006456647208 */ /* 0x000fe40004000000 */
[----:B------:R-:W-:Y:S01]  /*3450*/  FSEL R101, R85, R101, !P0 ;  /* 0x0000006555657208 */ /* 0x000fe20004000000 */
[----:B------:R-:W-:Y:S06]  /*3460*/  BRA `(.L_x_37) ;  /* 0x0000000000547947 */ /* 0x000fec0003800000 */
.L_x_36:
[----:B------:R-:W-:-:S14]  /*3470*/  DSETP.NAN.AND P0, PT, R86, R86, PT ;  /* 0x000000565600722a */ /* 0x000fdc0003f08000 */
[----:B------:R-:W-:Y:S05]  /*3480*/  @P0 BRA `(.L_x_38) ;  /* 0x0000000000440947 */ /* 0x000fea0003800000 */
[----:B------:R-:W-:-:S14]  /*3490*/  DSETP.NAN.AND P0, PT, R84, R84, PT ;  /* 0x000000545400722a */ /* 0x000fdc0003f08000 */
[----:B------:R-:W-:Y:S05]  /*34a0*/  @P0 BRA `(.L_x_39) ;  /* 0x0000000000300947 */ /* 0x000fea0003800000 */
[----:B------:R-:W-:Y:S01]  /*34b0*/  ISETP.NE.AND P0, PT, R107, R106, PT ;  /* 0x0000006a6b00720c */ /* 0x000fe20003f05270 */
[----:B------:R-:W-:Y:S01]  /*34c0*/  IMAD.MOV.U32 R100, RZ, RZ, 0x0 ;  /* 0x00000000ff647424 */ /* 0x000fe200078e00ff */
[----:B------:R-:W-:-:S11]  /*34d0*/  MOV R101, 0xfff80000 ;  /* 0xfff8000000657802 */ /* 0x000fd60000000f00 */
[----:B------:R-:W-:Y:S05]  /*34e0*/  @!P0 BRA `(.L_x_37) ;  /* 0x0000000000348947 */ /* 0x000fea0003800000 */
[----:B------:R-:W-:Y:S02]  /*34f0*/  ISETP.NE.AND P0, PT, R107, 0x7ff00000, PT ;  /* 0x7ff000006b00780c */ /* 0x000fe40003f05270 */
[----:B------:R-:W-:Y:S02]  /*3500*/  LOP3.LUT R101, R87, 0x80000000, R85, 0x48, !PT ;  /* 0x8000000057657812 */ /* 0x000fe400078e4855 */
[----:B------:R-:W-:-:S13]  /*3510*/  ISETP.EQ.OR P0, PT, R106, RZ, !P0 ;  /* 0x000000ff6a00720c */ /* 0x000fda0004702670 */
[----:B------:R-:W-:Y:S01]  /*3520*/  @P0 LOP3.LUT R2, R101, 0x7ff00000, RZ, 0xfc, !PT ;  /* 0x7ff0000065020812 */ /* 0x000fe200078efcff */
[----:B------:R-:W-:Y:S02]  /*3530*/  @!P0 IMAD.MOV.U32 R100, RZ, RZ, RZ ;  /* 0x000000ffff648224 */ /* 0x000fe400078e00ff */
[----:B------:R-:W-:Y:S01]  /*3540*/  @P0 IMAD.MOV.U32 R100, RZ, RZ, RZ ;  /* 0x000000ffff640224 */ /* 0x000fe200078e00ff */
[----:B------:R-:W-:Y:S01]  /*3550*/  @P0 MOV R101, R2 ;  /* 0x0000000200650202 */ /* 0x000fe20000000f00 */
[----:B------:R-:W-:Y:S06]  /*3560*/  BRA `(.L_x_37) ;  /* 0x0000000000147947 */ /* 0x000fec0003800000 */
.L_x_39:
[----:B------:R-:W-:Y:S01]  /*3570*/  LOP3.LUT R101, R85, 0x80000, RZ, 0xfc, !PT ;  /* 0x0008000055657812 */ /* 0x000fe200078efcff */
[----:B------:R-:W-:Y:S01]  /*3580*/  IMAD.MOV.U32 R100, RZ, RZ, R84 ;  /* 0x000000ffff647224 */ /* 0x000fe200078e0054 */
[----:B------:R-:W-:Y:S06]  /*3590*/  BRA `(.L_x_37) ;  /* 0x0000000000087947 */ /* 0x000fec0003800000 */
.L_x_38:
[----:B------:R-:W-:Y:S01]  /*35a0*/  LOP3.LUT R101, R87, 0x80000, RZ, 0xfc, !PT ;  /* 0x0008000057657812 */ /* 0x000fe200078efcff */
[----:B------:R-:W-:-:S07]  /*35b0*/  IMAD.MOV.U32 R100, RZ, RZ, R86 ;  /* 0x000000ffff647224 */ /* 0x000fce00078e0056 */
.L_x_37:
[----:B------:R-:W-:Y:S05]  /*35c0*/  BSYNC.RECONVERGENT B3 ;  /* 0x0000000000037941 */ /* 0x000fea0003800200 */
.L_x_35:
[----:B------:R-:W-:Y:S01]  /*35d0*/  IMAD.MOV.U32 R91, RZ, RZ, 0x0 ;  /* 0x00000000ff5b7424 */ /* 0x000fe200078e00ff */
[----:B------:R-:W-:Y:S01]  /*35e0*/  MOV R2, R100 ;  /* 0x0000006400027202 */ /* 0x000fe20000000f00 */
[----:B------:R-:W-:Y:S02]  /*35f0*/  IMAD.MOV.U32 R3, RZ, RZ, R101 ;  /* 0x000000ffff037224 */ /* 0x000fe400078e0065 */
[----:B------:R-:W-:Y:S05]  /*3600*/  RET.REL.NODEC R90 `(_Z23nuc_attr_GPU_kernel_2_1PKjPKdS2_S2_S2_S2_S2_S2_S2_S2_jS2_S2_S2_S0_S0_jjPd) ;  /* 0xffffffc85a7c7950 */ /* 0x000fea0003c3ffff */
        .weak           $__internal_2_$__cuda_sm20_dsqrt_rn_f64_mediumpath_v1
        .type           $__internal_2_$__cuda_sm20_dsqrt_rn_f64_mediumpath_v1,@function
        .size           $__internal_2_$__cuda_sm20_dsqrt_rn_f64_mediumpath_v1,(.L_x_47 - $__internal_2_$__cuda_sm20_dsqrt_rn_f64_mediumpath_v1)
$__internal_2_$__cuda_sm20_dsqrt_rn_f64_mediumpath_v1:
[----:B------:R-:W-:Y:S01]  /*3610*/  ISETP.GE.U32.AND P0, PT, R78, -0x3400000, PT ;  /* 0xfcc000004e00780c */ /* 0x000fe20003f06070 */
[----:B------:R-:W-:Y:S01]  /*3620*/  BSSY.RECONVERGENT B3, `(.L_x_40) ;  /* 0x0000025000037945 */ /* 0x000fe20003800200 */
[----:B------:R-:W-:Y:S01]  /*3630*/  MOV R78, R86 ;  /* 0x00000056004e7202 */ /* 0x000fe20000000f00 */
[----:B------:R-:W-:-:S10]  /*3640*/  IMAD.MOV.U32 R79, RZ, RZ, R87 ;  /* 0x000000ffff4f7224 */ /* 0x000fd400078e0057 */
[----:B------:R-:W-:Y:S05]  /*3650*/  @!P0 BRA `(.L_x_41) ;  /* 0x0000000000208947 */ /* 0x000fea0003800000 */
[----:B------:R-:W-:-:S10]  /*3660*/  DFMA.RM R78, R78, R82, R84 ;  /* 0x000000524e4e722b */ /* 0x000fd40000004054 */
[----:B------:R-:W-:-:S05]  /*3670*/  IADD3 R82, P0, PT, R78, 0x1, RZ ;  /* 0x000000014e527810 */ /* 0x000fca0007f1e0ff */
[----:B------:R-:W-:-:S06]  /*3680*/  IMAD.X R83, RZ, RZ, R79, P0 ;  /* 0x000000ffff537224 */ /* 0x000fcc00000e064f */
[----:B------:R-:W-:-:S08]  /*3690*/  DFMA.RP R80, -R78, R82, R80 ;  /* 0x000000524e50722b */ /* 0x000fd00000008150 */
[----:B------:R-:W-:-:S06]  /*36a0*/  DSETP.GT.AND P0, PT, R80, RZ, PT ;  /* 0x000000ff5000722a */ /* 0x000fcc0003f04000 */
[----:B------:R-:W-:Y:S02]  /*36b0*/  FSEL R78, R82, R78, P0 ;  /* 0x0000004e524e7208 */ /* 0x000fe40000000000 */
[----:B------:R-:W-:Y:S01]  /*36c0*/  FSEL R79, R83, R79, P0 ;  /* 0x0000004f534f7208 */ /* 0x000fe20000000000 */
[----:B------:R-:W-:Y:S06]  /*36d0*/  BRA `(.L_x_42) ;  /* 0x0000000000647947 */ /* 0x000fec0003800000 */
.L_x_41:
[----:B------:R-:W-:-:S14]  /*36e0*/  DSETP.NE.AND P0, PT, R80, RZ, PT ;  /* 0x000000ff5000722a */ /* 0x000fdc0003f05000 */
[----:B------:R-:W-:Y:S05]  /*36f0*/  @!P0 BRA `(.L_x_43) ;  /* 0x0000000000588947 */ /* 0x000fea0003800000 */
[----:B------:R-:W-:-:S13]  /*3700*/  ISETP.GE.AND P0, PT, R81, RZ, PT ;  /* 0x000000ff5100720c */ /* 0x000fda0003f06270 */
[----:B------:R-:W-:Y:S01]  /*3710*/  @!P0 MOV R78, 0x0 ;  /* 0x00000000004e8802 */ /* 0x000fe20000000f00 */
[----:B------:R-:W-:Y:S01]  /*3720*/  @!P0 IMAD.MOV.U32 R79, RZ, RZ, -0x80000 ;  /* 0xfff80000ff4f8424 */ /* 0x000fe200078e00ff */
[----:B------:R-:W-:Y:S06]  /*3730*/  @!P0 BRA `(.L_x_42) ;  /* 0x00000000004c8947 */ /* 0x000fec0003800000 */
[----:B------:R-:W-:-:S13]  /*3740*/  ISETP.GT.AND P0, PT, R81, 0x7fefffff, PT ;  /* 0x7fefffff5100780c */ /* 0x000fda0003f04270 */
[----:B------:R-:W-:Y:S05]  /*3750*/  @P0 BRA `(.L_x_43) ;  /* 0x0000000000400947 */ /* 0x000fea0003800000 */
[----:B------:R-:W-:Y:S01]  /*3760*/  DMUL R78, R80, 8.11296384146066816958e+31 ;  /* 0x46900000504e7828 */ /* 0x000fe20000000000 */
[----:B------:R-:W-:Y:S01]  /*3770*/  MOV R84, 0x0 ;  /* 0x0000000000547802 */ /* 0x000fe20000000f00 */
[----:B------:R-:W-:Y:S02]  /*3780*/  IMAD.MOV.U32 R80, RZ, RZ, RZ ;  /* 0x000000ffff507224 */ /* 0x000fe400078e00ff */
[----:B------:R-:W-:Y:S02]  /*3790*/  IMAD.MOV.U32 R85, RZ, RZ, 0x3fd80000 ;  /* 0x3fd80000ff557424 */ /* 0x000fe400078e00ff */
[----:B------:R-:W0:Y:S02]  /*37a0*/  MUFU.RSQ64H R81, R79 ;  /* 0x0000004f00517308 */ /* 0x000e240000001c00 */
[----:B0-----:R-:W-:-:S08]  /*37b0*/  DMUL R82, R80, R80 ;  /* 0x0000005050527228 */ /* 0x001fd00000000000 */
[----:B------:R-:W-:-:S08]  /*37c0*/  DFMA R82, R78, -R82, 1 ;  /* 0x3ff000004e52742b */ /* 0x000fd00000000852 */
[----:B------:R-:W-:Y:S02]  /*37d0*/  DFMA R84, R82, R84, 0.5 ;  /* 0x3fe000005254742b */ /* 0x000fe40000000054 */
[----:B------:R-:W-:-:S08]  /*37e0*/  DMUL R82, R80, R82 ;  /* 0x0000005250527228 */ /* 0x000fd00000000000 */
[----:B------:R-:W-:-:S08]  /*37f0*/  DFMA R82, R84, R82, R80 ;  /* 0x000000525452722b */ /* 0x000fd00000000050 */
[----:B------:R-:W-:Y:S02]  /*3800*/  DMUL R80, R78, R82 ;  /* 0x000000524e507228 */ /* 0x000fe40000000000 */
[----:B------:R-:W-:-:S06]  /*3810*/  VIADD R83, R83, 0xfff00000 ;  /* 0xfff0000053537836 */ /* 0x000fcc0000000000 */
[----:B------:R-:W-:-:S08]  /*3820*/  DFMA R84, R80, -R80, R78 ;  /* 0x800000505054722b */ /* 0x000fd0000000004e */
[----:B------:R-:W-:-:S10]  /*3830*/  DFMA R78, R82, R84, R80 ;  /* 0x00000054524e722b */ /* 0x000fd40000000050 */
[----:B------:R-:W-:Y:S01]  /*3840*/  IADD3 R79, PT, PT, R79, -0x3500000, RZ ;  /* 0xfcb000004f4f7810 */ /* 0x000fe20007ffe0ff */
[----:B------:R-:W-:Y:S06]  /*3850*/  BRA `(.L_x_42) ;  /* 0x0000000000047947 */ /* 0x000fec0003800000 */
.L_x_43:
[----:B------:R-:W-:-:S11]  /*3860*/  DADD R78, R80, R80 ;  /* 0x00000000504e7229 */ /* 0x000fd60000000050 */
.L_x_42:
[----:B------:R-:W-:Y:S05]  /*3870*/  BSYNC.RECONVERGENT B3 ;  /* 0x0000000000037941 */ /* 0x000fea0003800200 */
.L_x_40:
[----:B------:R-:W-:-:S04]  /*3880*/  IMAD.MOV.U32 R77, RZ, RZ, 0x0 ;  /* 0x00000000ff4d7424 */ /* 0x000fc800078e00ff */
[----:B------:R-:W-:Y:S05]  /*3890*/  RET.REL.NODEC R76 `(_Z23nuc_attr_GPU_kernel_2_1PKjPKdS2_S2_S2_S2_S2_S2_S2_S2_jS2_S2_S2_S0_S0_jjPd) ;  /* 0xffffffc44cd87950 */ /* 0x000fea0003c3ffff */
.L_x_44:
        /* <DEDUP_REMOVED lines=14> */
.L_x_47:


//--------------------- .nv.shared._Z21kin_ov_GPU_kernel_2_2PKjPKdS2_S2_S2_S2_S2_S2_S2_S2_S2_S2_S0_S0_jjPdS3_ --------------------------
	.section	.nv.shared._Z21kin_ov_GPU_kernel_2_2PKjPKdS2_S2_S2_S2_S2_S2_S2_S2_S2_S2_S0_S0_jjPdS3_,"aw",@nobits
	.sectionflags	@""
	.align	8
.nv.shared._Z21kin_ov_GPU_kernel_2_2PKjPKdS2_S2_S2_S2_S2_S2_S2_S2_S2_S2_S0_S0_jjPdS3_:
	.zero		37888


//--------------------- .nv.shared.reserved.0     --------------------------
	.section	.nv.shared.reserved.0,"aw",@nobits
	.weak		__nv_reservedSMEM_offset_0_alias
	.size		__nv_reservedSMEM_offset_0_alias, 0, 64
	.other		__nv_reservedSMEM_offset_0_alias,@"STO_CUDA_RESERVED_SHARED STV_DEFAULT"
__nv_reservedSMEM_offset_0_alias:
	.zero		0
	.zero		64


//--------------------- .nv.global                --------------------------
	.section	.nv.global,"aw",@nobits
	.align	8
.nv.global:
	.type		exp_cheby_coefs,@object
	.size		exp_cheby_coefs,(cheby_coefs - exp_cheby_coefs)
exp_cheby_coefs:
	.zero		960032
	.type		cheby_coefs,@object
	.size		cheby_coefs,(.L_4 - cheby_coefs)
cheby_coefs:
	.zero		24000800
.L_4:


//--------------------- .nv.shared._Z23nuc_attr_GPU_kernel_2_1PKjPKdS2_S2_S2_S2_S2_S2_S2_S2_jS2_S2_S2_S0_S0_jjPd --------------------------
	.section	.nv.shared._Z23nuc_attr_GPU_kernel_2_1PKjPKdS2_S2_S2_S2_S2_S2_S2_S2_jS2_S2_S2_S0_S0_jjPd,"aw",@nobits
	.sectionflags	@""
	.align	8
.nv.shared._Z23nuc_attr_GPU_kernel_2_1PKjPKdS2_S2_S2_S2_S2_S2_S2_S2_jS2_S2_S2_S0_S0_jjPd:
	.zero		19456


//--------------------- .nv.constant0._Z21kin_ov_GPU_kernel_2_2PKjPKdS2_S2_S2_S2_S2_S2_S2_S2_S2_S2_S0_S0_jjPdS3_ --------------------------
	.section	.nv.constant0._Z21kin_ov_GPU_kernel_2_2PKjPKdS2_S2_S2_S2_S2_S2_S2_S2_S2_S2_S0_S0_jjPdS3_,"a",@progbits
	.sectionflags	@""
	.align	4
.nv.constant0._Z21kin_ov_GPU_kernel_2_2PKjPKdS2_S2_S2_S2_S2_S2_S2_S2_S2_S2_S0_S0_jjPdS3_:
	.zero		1032


//--------------------- .nv.constant0._Z23nuc_attr_GPU_kernel_2_1PKjPKdS2_S2_S2_S2_S2_S2_S2_S2_jS2_S2_S2_S0_S0_jjPd --------------------------
	.section	.nv.constant0._Z23nuc_attr_GPU_kernel_2_1PKjPKdS2_S2_S2_S2_S2_S2_S2_S2_jS2_S2_S2_S0_S0_jjPd,"a",@progbits
	.sectionflags	@""
	.align	4
.nv.constant0._Z23nuc_attr_GPU_kernel_2_1PKjPKdS2_S2_S2_S2_S2_S2_S2_S2_jS2_S2_S2_S0_S0_jjPd:
	.zero		1040


//--------------------- SYMBOLS --------------------------

	.type		.nv.reservedSmem.offset0,@object
	.size		.nv.reservedSmem.offset0,0x4
	.type		.nv.reservedSmem.cap,@object
	.size		.nv.reservedSmem.cap,0x4
